	.target	sm_90a

	.elftype	@"ET_EXEC"


//--------------------- .note.nv.tkinfo           --------------------------
	.section	.note.nv.tkinfo,"",@"SHT_NOTE"
	.sectionflags	@"SHF_NOTE_NV_TKINFO"
	.tkinfo
        /*0018*/ 	.word	0x00000002
        /*0030*/ 	.string	""
        /*0030*/ 	.string	"ptxas"
        /*0030*/ 	.string	"Cuda compilation tools, release 13.0, V13.0.88"
        /*0030*/ 	.string	"Build cuda_13.0.r13.0/compiler.36424714_0"
        /*0030*/ 	.string	"-v  -suppress-debug-info  -lineinfo  -arch sm_90a "



//--------------------- .note.nv.cuinfo           --------------------------
	.section	.note.nv.cuinfo,"",@"SHT_NOTE"
	.sectionflags	@"SHF_NOTE_NV_CUINFO"
        /*0018*/ 	.short	0x0002
        /*001a*/ 	.short	0x005a
        /*001c*/ 	.short	0x0082
	.zero		2


//--------------------- .nv.info                  --------------------------
	.section	.nv.info,"",@"SHT_CUDA_INFO"
	.align	4


	//----- nvinfo : EIATTR_REGCOUNT
	.align		4
        /*0000*/ 	.byte	0x04, 0x2f
        /*0002*/ 	.short	(.L_1 - .L_0)
	.align		4
.L_0:
        /*0004*/ 	.word	index@(gluon_wgmma)
        /*0008*/ 	.word	0x0000009a


	//----- nvinfo : EIATTR_FRAME_SIZE
	.align		4
.L_1:
        /*000c*/ 	.byte	0x04, 0x11
        /*000e*/ 	.short	(.L_3 - .L_2)
	.align		4
.L_2:
        /*0010*/ 	.word	index@(gluon_wgmma)
        /*0014*/ 	.word	0x00000000


	//----- nvinfo : EIATTR_MIN_STACK_SIZE
	.align		4
.L_3:
        /*0018*/ 	.byte	0x04, 0x12
        /*001a*/ 	.short	(.L_5 - .L_4)
	.align		4
.L_4:
        /*001c*/ 	.word	index@(gluon_wgmma)
        /*0020*/ 	.word	0x00000000
.L_5:


//--------------------- .nv.compat                --------------------------
	.section	.nv.compat,"",@"SHT_CUDA_COMPAT_INFO"
	.align	4
        /*0000*/ 	.byte	0x02, 0x09, 0x01, 0x00, 0x02, 0x02, 0x04, 0x00, 0x02, 0x05, 0x05, 0x00, 0x03, 0x07, 0x01, 0x01
        /*0010*/ 	.byte	0x02, 0x03, 0x03, 0x00, 0x02, 0x06, 0x01, 0x00, 0x04, 0x0b, 0x08, 0x00, 0x00, 0x00, 0x00, 0x00
        /*0020*/ 	.byte	0x00, 0x00, 0x00, 0x00


//--------------------- .nv.info.gluon_wgmma      --------------------------
	.section	.nv.info.gluon_wgmma,"",@"SHT_CUDA_INFO"
	.sectionflags	@""
	.align	4


	//----- nvinfo : EIATTR_CUDA_API_VERSION
	.align		4
        /*0000*/ 	.byte	0x04, 0x37
        /*0002*/ 	.short	(.L_7 - .L_6)
.L_6:
        /*0004*/ 	.word	0x00000082


	//----- nvinfo : EIATTR_KPARAM_INFO
	.align		4
.L_7:
        /*0008*/ 	.byte	0x04, 0x17
        /*000a*/ 	.short	(.L_9 - .L_8)
.L_8:
        /*000c*/ 	.word	0x00000000
        /*0010*/ 	.short	0x000a
        /*0012*/ 	.short	0x0048
        /*0014*/ 	.byte	0x00, 0xf4, 0x21, 0x00


	//----- nvinfo : EIATTR_KPARAM_INFO
	.align		4
.L_9:
        /*0018*/ 	.byte	0x04, 0x17
        /*001a*/ 	.short	(.L_11 - .L_10)
.L_10:
        /*001c*/ 	.word	0x00000000
        /*0020*/ 	.short	0x0009
        /*0022*/ 	.short	0x0040
        /*0024*/ 	.byte	0x00, 0xf4, 0x21, 0x00


	//----- nvinfo : EIATTR_KPARAM_INFO
	.align		4
.L_11:
        /*0028*/ 	.byte	0x04, 0x17
        /*002a*/ 	.short	(.L_13 - .L_12)
.L_12:
        /*002c*/ 	.word	0x00000000
        /*0030*/ 	.short	0x0008
        /*0032*/ 	.short	0x0038
        /*0034*/ 	.byte	0x00, 0xf0, 0x21, 0x00


	//----- nvinfo : EIATTR_KPARAM_INFO
	.align		4
.L_13:
        /*0038*/ 	.byte	0x04, 0x17
        /*003a*/ 	.short	(.L_15 - .L_14)
.L_14:
        /*003c*/ 	.word	0x00000000
        /*0040*/ 	.short	0x0007
        /*0042*/ 	.short	0x0030
        /*0044*/ 	.byte	0x00, 0xf0, 0x21, 0x00


	//----- nvinfo : EIATTR_KPARAM_INFO
	.align		4
.L_15:
        /*0048*/ 	.byte	0x04, 0x17
        /*004a*/ 	.short	(.L_17 - .L_16)
.L_16:
        /*004c*/ 	.word	0x00000000
        /*0050*/ 	.short	0x0006
        /*0052*/ 	.short	0x0028
        /*0054*/ 	.byte	0x00, 0xf0, 0x21, 0x00


	//----- nvinfo : EIATTR_KPARAM_INFO
	.align		4
.L_17:
        /*0058*/ 	.byte	0x04, 0x17
        /*005a*/ 	.short	(.L_19 - .L_18)
.L_18:
        /*005c*/ 	.word	0x00000000
        /*0060*/ 	.short	0x0005
        /*0062*/ 	.short	0x0020
        /*0064*/ 	.byte	0x00, 0xf0, 0x11, 0x00


	//----- nvinfo : EIATTR_KPARAM_INFO
	.align		4
.L_19:
        /*0068*/ 	.byte	0x04, 0x17
        /*006a*/ 	.short	(.L_21 - .L_20)
.L_20:
        /*006c*/ 	.word	0x00000000
        /*0070*/ 	.short	0x0004
        /*0072*/ 	.short	0x001c
        /*0074*/ 	.byte	0x00, 0xf0, 0x11, 0x00


	//----- nvinfo : EIATTR_KPARAM_INFO
	.align		4
.L_21:
        /*0078*/ 	.byte	0x04, 0x17
        /*007a*/ 	.short	(.L_23 - .L_22)
.L_22:
        /*007c*/ 	.word	0x00000000
        /*0080*/ 	.short	0x0003
        /*0082*/ 	.short	0x0018
        /*0084*/ 	.byte	0x00, 0xf0, 0x11, 0x00


	//----- nvinfo : EIATTR_KPARAM_INFO
	.align		4
.L_23:
        /*0088*/ 	.byte	0x04, 0x17
        /*008a*/ 	.short	(.L_25 - .L_24)
.L_24:
        /*008c*/ 	.word	0x00000000
        /*0090*/ 	.short	0x0002
        /*0092*/ 	.short	0x0010
        /*0094*/ 	.byte	0x00, 0xf4, 0x21, 0x00


	//----- nvinfo : EIATTR_KPARAM_INFO
	.align		4
.L_25:
        /*0098*/ 	.byte	0x04, 0x17
        /*009a*/ 	.short	(.L_27 - .L_26)
.L_26:
        /*009c*/ 	.word	0x00000000
        /*00a0*/ 	.short	0x0001
        /*00a2*/ 	.short	0x0008
        /*00a4*/ 	.byte	0x00, 0xf4, 0x21, 0x00


	//----- nvinfo : EIATTR_KPARAM_INFO
	.align		4
.L_27:
        /*00a8*/ 	.byte	0x04, 0x17
        /*00aa*/ 	.short	(.L_29 - .L_28)
.L_28:
        /*00ac*/ 	.word	0x00000000
        /*00b0*/ 	.short	0x0000
        /*00b2*/ 	.short	0x0000
        /*00b4*/ 	.byte	0x00, 0xf4, 0x21, 0x00


	//----- nvinfo : EIATTR_SPARSE_MMA_MASK
	.align		4
.L_29:
        /*00b8*/ 	.byte	0x03, 0x50
        /*00ba*/ 	.short	0x0000


	//----- nvinfo : EIATTR_MAXREG_COUNT
	.align		4
        /*00bc*/ 	.byte	0x03, 0x1b
        /*00be*/ 	.short	0x00ff


	//----- nvinfo : EIATTR_NUM_BARRIERS
	.align		4
        /*00c0*/ 	.byte	0x02, 0x4c
        /*00c2*/ 	.byte	0x01
	.zero		1


	//----- nvinfo : EIATTR_MERCURY_ISA_VERSION
	.align		4
        /*00c4*/ 	.byte	0x03, 0x5f
        /*00c6*/ 	.short	0x0101


	//----- nvinfo : EIATTR_INT_WARP_WIDE_INSTR_OFFSETS
	.align		4
        /*00c8*/ 	.byte	0x04, 0x31
        /*00ca*/ 	.short	(.L_31 - .L_30)


	//   ....[0]....
.L_30:
        /*00cc*/ 	.word	0x00001300


	//   ....[1]....
        /*00d0*/ 	.word	0x00001320


	//   ....[2]....
        /*00d4*/ 	.word	0x000013d0


	//   ....[3]....
        /*00d8*/ 	.word	0x00001cb0


	//   ....[4]....
        /*00dc*/ 	.word	0x00001cc0


	//   ....[5]....
        /*00e0*/ 	.word	0x00001d80


	//   ....[6]....
        /*00e4*/ 	.word	0x00001d90


	//   ....[7]....
        /*00e8*/ 	.word	0x00002840


	//   ....[8]....
        /*00ec*/ 	.word	0x00002850


	//----- nvinfo : EIATTR_COOP_GROUP_MASK_REGIDS
	.align		4
.L_31:
        /*00f0*/ 	.byte	0x04, 0x29
        /*00f2*/ 	.short	(.L_33 - .L_32)


	//   ....[0]....
.L_32:
        /*00f4*/ 	.word	0xffffffff


	//   ....[1]....
        /*00f8*/ 	.word	0xffffffff


	//   ....[2]....
        /*00fc*/ 	.word	0xffffffff


	//----- nvinfo : EIATTR_COOP_GROUP_INSTR_OFFSETS
	.align		4
.L_33:
        /*0100*/ 	.byte	0x04, 0x28
        /*0102*/ 	.short	(.L_35 - .L_34)


	//   ....[0]....
.L_34:
        /*0104*/ 	.word	0x00000150


	//   ....[1]....
        /*0108*/ 	.word	0x00000720


	//   ....[2]....
        /*010c*/ 	.word	0x00000cd0


	//----- nvinfo : EIATTR_MBARRIER_INSTR_OFFSETS
	.align		4
.L_35:
        /*0110*/ 	.byte	0x04, 0x39
        /*0112*/ 	.short	(.L_37 - .L_36)


	//   ....[0]....
.L_36:
        /*0114*/ 	.word	0x00001470
        /*0118*/ 	.word	0x000000ff
        /*011c*/ 	.word	0x00030000
        /*0120*/ 	.short	0x0100
        /*0122*/ 	.byte	0x07
	.zero		1


	//   ....[1]....
        /*0124*/ 	.word	0x00001600
        /*0128*/ 	.word	0x000000ff
        /*012c*/ 	.word	0x00030008
        /*0130*/ 	.short	0x0100
        /*0132*/ 	.byte	0x07
	.zero		1


	//   ....[2]....
        /*0134*/ 	.word	0x00001ec0
        /*0138*/ 	.word	0x000000ff
        /*013c*/ 	.word	0x00030000
        /*0140*/ 	.short	0x010a
        /*0142*/ 	.byte	0x1d
	.zero		1


	//   ....[3]....
        /*0144*/ 	.word	0x000022f0
        /*0148*/ 	.word	0x000000ff
        /*014c*/ 	.word	0x00030000
        /*0150*/ 	.short	0x0108
        /*0152*/ 	.byte	0x07
	.zero		1


	//   ....[4]....
        /*0154*/ 	.word	0x000023e0
        /*0158*/ 	.word	0x000000ff
        /*015c*/ 	.word	0x00030008
        /*0160*/ 	.short	0x0108
        /*0162*/ 	.byte	0x07
	.zero		1


	//   ....[5]....
        /*0164*/ 	.word	0x000028e0
        /*0168*/ 	.word	0x000000ff
        /*016c*/ 	.word	0x00030000
        /*0170*/ 	.short	0x010a
        /*0172*/ 	.byte	0x1d
	.zero		1


	//----- nvinfo : EIATTR_NUM_MBARRIERS
	.align		4
.L_37:
        /*0174*/ 	.byte	0x03, 0x38
        /*0176*/ 	.short	0x0002


	//----- nvinfo : EIATTR_EXIT_INSTR_OFFSETS
	.align		4
        /*0178*/ 	.byte	0x04, 0x1c
        /*017a*/ 	.short	(.L_39 - .L_38)


	//   ....[0]....
.L_38:
        /*017c*/ 	.word	0x000028d0


	//----- nvinfo : EIATTR_REQNTID
	.align		4
.L_39:
        /*0180*/ 	.byte	0x04, 0x10
        /*0182*/ 	.short	(.L_41 - .L_40)
.L_40:
        /*0184*/ 	.word	0x00000100
        /*0188*/ 	.word	0x00000001
        /*018c*/ 	.word	0x00000001


	//----- nvinfo : EIATTR_CRS_STACK_SIZE
	.align		4
.L_41:
        /*0190*/ 	.byte	0x04, 0x1e
        /*0192*/ 	.short	(.L_43 - .L_42)
.L_42:
        /*0194*/ 	.word	0x00000000


	//----- nvinfo : EIATTR_CBANK_PARAM_SIZE
	.align		4
.L_43:
        /*0198*/ 	.byte	0x03, 0x19
        /*019a*/ 	.short	0x0050


	//----- nvinfo : EIATTR_PARAM_CBANK
	.align		4
        /*019c*/ 	.byte	0x04, 0x0a
        /*019e*/ 	.short	(.L_45 - .L_44)
	.align		4
.L_44:
        /*01a0*/ 	.word	index@(.nv.constant0.gluon_wgmma)
        /*01a4*/ 	.short	0x0210
        /*01a6*/ 	.short	0x0050


	//----- nvinfo : EIATTR_SW_WAR
	.align		4
.L_45:
        /*01a8*/ 	.byte	0x04, 0x36
        /*01aa*/ 	.short	(.L_47 - .L_46)
.L_46:
        /*01ac*/ 	.word	0x00000008
.L_47:


//--------------------- .nv.callgraph             --------------------------
	.section	.nv.callgraph,"",@"SHT_CUDA_CALLGRAPH"
	.align	4
	.sectionentsize	8
	.align		4
        /*0000*/ 	.word	0x00000000
	.align		4
        /*0004*/ 	.word	0xffffffff
	.align		4
        /*0008*/ 	.word	0x00000000
	.align		4
        /*000c*/ 	.word	0xfffffffe
	.align		4
        /*0010*/ 	.word	0x00000000
	.align		4
        /*0014*/ 	.word	0xfffffffd
	.align		4
        /*0018*/ 	.word	0x00000000
	.align		4
        /*001c*/ 	.word	0xfffffffc


//--------------------- .text.gluon_wgmma         --------------------------
	.section	.text.gluon_wgmma,"ax",@progbits
	.align	128
        .global         gluon_wgmma
        .type           gluon_wgmma,@function
        .size           gluon_wgmma,(.L_x_52 - gluon_wgmma)
        .other          gluon_wgmma,@"STO_CUDA_ENTRY STV_DEFAULT"
gluon_wgmma:
.text.gluon_wgmma:
[----:B------:R-:W-:Y:S01]  /*0000*/  LDC R1, c[0x0][0x28] ;  /* 0x00000a00ff017b82 */ /* 0x000fe20000000800 */
[----:B------:R-:W1:Y:S07]  /*0010*/  S2R R0, SR_TID.X ;  /* 0x0000000000007919 */ /* 0x000e6e0000002100 */
[----:B------:R-:W2:Y:S01]  /*0020*/  S2UR UR4, SR_CgaCtaId ;  /* 0x00000000000479c3 */ /* 0x000ea20000008800 */
[----:B------:R-:W-:Y:S01]  /*0030*/  UMOV UR7, 0x400 ;  /* 0x0000040000077882 */ /* 0x000fe20000000000 */
[----:B------:R-:W-:Y:S01]  /*0040*/  ULDC UR6, c[0x0][0xc] ;  /* 0x0000030000067ab9 */ /* 0x000fe20000000800 */
[----:B------:R-:W-:Y:S01]  /*0050*/  ULDC.64 UR24, c[0x0][0x250] ;  /* 0x0000940000187ab9 */ /* 0x000fe20000000a00 */
[----:B------:R-:W-:Y:S04]  /*0060*/  BSSY B0, `(.L_x_0) ;  /* 0x000001e000007945 */ /* 0x000fe80003800000 */
[----:B------:R-:W3:Y:S08]  /*0070*/  LDC R4, c[0x0][0x228] ;  /* 0x00008a00ff047b82 */ /* 0x000ef00000000800 */
[----:B------:R-:W4:Y:S08]  /*0080*/  LDC R15, c[0x0][0x230] ;  /* 0x00008c00ff0f7b82 */ /* 0x000f300000000800 */
[----:B------:R-:W-:Y:S01]  /*0090*/  S2UR UR32, SR_CTAID.Y ;  /* 0x00000000002079c3 */ /* 0x000fe20000002600 */
[----:B--2---:R-:W-:-:S03]  /*00a0*/  ULEA UR7, UR4, UR7, 0x18 ;  /* 0x0000000704077291 */ /* 0x004fc6000f8ec03f */
[----:B------:R-:W-:Y:S01]  /*00b0*/  ULDC UR4, c[0x0][0x10] ;  /* 0x0000040000047ab9 */ /* 0x000fe20000000800 */
[----:B-1----:R-:W-:-:S03]  /*00c0*/  LOP3.LUT R6, R0, 0xff, RZ, 0xc0, !PT ;  /* 0x000000ff00067812 */ /* 0x002fc600078ec0ff */
[----:B------:R-:W1:Y:S01]  /*00d0*/  S2UR UR5, SR_CTAID.Z ;  /* 0x00000000000579c3 */ /* 0x000e620000002700 */
[----:B---3--:R-:W-:Y:S01]  /*00e0*/  VIADD R4, R4, 0xffffffff ;  /* 0xffffffff04047836 */ /* 0x008fe20000000000 */
[C---:B------:R-:W-:Y:S02]  /*00f0*/  ISETP.GE.U32.AND P0, PT, R6.reuse, 0x20, PT ;  /* 0x000000200600780c */ /* 0x040fe40003f06070 */
[C---:B------:R-:W-:Y:S02]  /*0100*/  ISETP.NE.U32.AND P2, PT, R6.reuse, RZ, PT ;  /* 0x000000ff0600720c */ /* 0x040fe40003f45070 */
[----:B------:R-:W-:Y:S02]  /*0110*/  LEA R12, R6, UR7, 0x2 ;  /* 0x00000007060c7c11 */ /* 0x000fe4000f8e10ff */
[----:B------:R-:W2:Y:S01]  /*0120*/  S2UR UR33, SR_CTAID.X ;  /* 0x00000000002179c3 */ /* 0x000ea20000002500 */
[----:B----4-:R-:W-:-:S06]  /*0130*/  VIADD R14, R15, 0xffffffff ;  /* 0xffffffff0f0e7836 */ /* 0x010fcc0000000000 */
[----:B------:R3:W-:Y:S01]  /*0140*/  @!P0 STS [R12], RZ ;  /* 0x000000ff0c008388 */ /* 0x0007e20000000800 */
[----:B------:R-:W-:-:S03]  /*0150*/  NOP ;  /* 0x0000000000007918 */ /* 0x000fc60000000000 */
[----:B------:R3:W-:Y:S01]  /*0160*/  @!P2 STS [UR7+0x24], R4 ;  /* 0x00002404ff00a988 */ /* 0x0007e20008000807 */
[----:B-1----:R-:W-:-:S03]  /*0170*/  UIMAD UR4, UR5, UR4, UR32 ;  /* 0x00000004050472a4 */ /* 0x002fc6000f8e0220 */
[----:B------:R3:W-:Y:S01]  /*0180*/  @!P2 STS [UR7+0x20], R14 ;  /* 0x0000200eff00a988 */ /* 0x0007e20008000807 */
[----:B--2---:R-:W-:-:S04]  /*0190*/  UIMAD UR4, UR4, UR6, UR33 ;  /* 0x00000006040472a4 */ /* 0x004fc8000f8e0221 */
[----:B------:R-:W-:-:S04]  /*01a0*/  UIMAD UR4, UR4, 0x180, URZ ;  /* 0x00000180040478a4 */ /* 0x000fc8000f8e023f */
[----:B------:R-:W-:-:S04]  /*01b0*/  UIADD3 UR20, UP0, UR4, UR24, URZ ;  /* 0x0000001804147290 */ /* 0x000fc8000ff1e03f */
[----:B------:R-:W-:Y:S01]  /*01c0*/  ULEA.HI.X.SX32 UR21, UR4, UR25, 0x1, UP0 ;  /* 0x0000001904157291 */ /* 0x000fe200080f0e3f */
[----:B---3--:R-:W-:Y:S11]  /*01d0*/  @P2 BRA `(.L_x_1) ;  /* 0x0000000000182947 */ /* 0x008ff60003800000 */
[----:B------:R-:W1:Y:S01]  /*01e0*/  LDS R2, [UR7+0x8] ;  /* 0x00000807ff027984 */ /* 0x000e620008000800 */
[----:B------:R-:W2:Y:S01]  /*01f0*/  LDC.64 R8, c[0x0][0x210] ;  /* 0x00008400ff087b82 */ /* 0x000ea20000000a00 */
[----:B------:R-:W-:Y:S02]  /*0200*/  IMAD.MOV.U32 R3, RZ, RZ, 0x70 ;  /* 0x00000070ff037424 */ /* 0x000fe400078e00ff */
[----:B--2---:R2:W-:Y:S03]  /*0210*/  STS.64 [UR7], R8 ;  /* 0x00000008ff007988 */ /* 0x0045e60008000a07 */
[----:B-1----:R-:W-:-:S05]  /*0220*/  LOP3.LUT R2, R2, 0x10, R3, 0xd8, !PT ;  /* 0x0000001002027812 */ /* 0x002fca00078ed803 */
[----:B------:R2:W-:Y:S02]  /*0230*/  STS [UR7+0x8], R2 ;  /* 0x00000802ff007988 */ /* 0x0005e40008000807 */
.L_x_1:
[----:B------:R-:W-:Y:S05]  /*0240*/  BSYNC B0 ;  /* 0x0000000000007941 */ /* 0x000fea0003800000 */
.L_x_0:
[----:B------:R-:W-:Y:S04]  /*0250*/  BSSY B0, `(.L_x_2) ;  /* 0x000000a000007945 */ /* 0x000fe80003800000 */
[----:B------:R-:W-:Y:S05]  /*0260*/  @P2 BRA `(.L_x_3) ;  /* 0x0000000000202947 */ /* 0x000fea0003800000 */
[----:B--2---:R-:W1:Y:S01]  /*0270*/  LDS R2, [UR7+0x34] ;  /* 0x00003407ff027984 */ /* 0x004e620008000800 */
[----:B------:R-:W-:Y:S02]  /*0280*/  IMAD.MOV.U32 R3, RZ, RZ, 0x3f000000 ;  /* 0x3f000000ff037424 */ /* 0x000fe400078e00ff */
[----:B------:R-:W-:Y:S01]  /*0290*/  @!P2 IMAD.MOV.U32 R5, RZ, RZ, 0x7f ;  /* 0x0000007fff05a424 */ /* 0x000fe200078e00ff */
[----:B------:R-:W2:Y:S02]  /*02a0*/  @!P2 LDS R8, [UR7+0x38] ;  /* 0x00003807ff08a984 */ /* 0x000ea40008000800 */
[----:B-1----:R-:W-:Y:S02]  /*02b0*/  LOP3.LUT R2, R2, 0xff000000, R3, 0xb8, !PT ;  /* 0xff00000002027812 */ /* 0x002fe400078eb803 */
[----:B--2---:R-:W-:-:S03]  /*02c0*/  @!P2 LOP3.LUT R3, R8, 0xff, R5, 0xb8, !PT ;  /* 0x000000ff0803a812 */ /* 0x004fc600078eb805 */
[----:B------:R1:W-:Y:S04]  /*02d0*/  STS [UR7+0x34], R2 ;  /* 0x00003402ff007988 */ /* 0x0003e80008000807 */
[----:B------:R1:W-:Y:S02]  /*02e0*/  @!P2 STS [UR7+0x38], R3 ;  /* 0x00003803ff00a988 */ /* 0x0003e40008000807 */
.L_x_3:
[----:B------:R-:W-:Y:S05]  /*02f0*/  BSYNC B0 ;  /* 0x0000000000007941 */ /* 0x000fea0003800000 */
.L_x_2:
[----:B------:R-:W-:Y:S04]  /*0300*/  BSSY B0, `(.L_x_4) ;  /* 0x000000e000007945 */ /* 0x000fe80003800000 */
[----:B------:R-:W-:Y:S05]  /*0310*/  @P2 BRA `(.L_x_5) ;  /* 0x0000000000302947 */ /* 0x000fea0003800000 */
[----:B-1----:R-:W1:Y:S01]  /*0320*/  LDS R3, [UR7+0x34] ;  /* 0x00003407ff037984 */ /* 0x002e620008000800 */
[----:B------:R-:W3:Y:S03]  /*0330*/  LDC.64 R10, c[0x0][0x238] ;  /* 0x00008e00ff0a7b82 */ /* 0x000ee60000000a00 */
[----:B--2---:R-:W2:Y:S01]  /*0340*/  LDS R2, [UR7+0x1c] ;  /* 0x00001c07ff027984 */ /* 0x004ea20008000800 */
[C---:B---3--:R-:W-:Y:S01]  /*0350*/  SHF.L.U64.HI R8, R10.reuse, 0x1, R11 ;  /* 0x000000010a087819 */ /* 0x048fe2000001020b */
[----:B------:R-:W-:-:S03]  /*0360*/  IMAD.SHL.U32 R5, R10, 0x2, RZ ;  /* 0x000000020a057824 */ /* 0x000fc600078e00ff */
[--C-:B------:R-:W-:Y:S02]  /*0370*/  SHF.R.U32.HI R7, RZ, 0x4, R8.reuse ;  /* 0x00000004ff077819 */ /* 0x100fe40000011608 */
[----:B------:R-:W-:-:S05]  /*0380*/  SHF.R.U64 R5, R5, 0x4, R8 ;  /* 0x0000000405057819 */ /* 0x000fca0000001208 */
[----:B------:R3:W-:Y:S01]  /*0390*/  STS [UR7+0xc], R5 ;  /* 0x00000c05ff007988 */ /* 0x0007e20008000807 */
[----:B-1----:R-:W-:Y:S02]  /*03a0*/  LOP3.LUT R3, R3, 0x7, RZ, 0xb8, !PT ;  /* 0x0000000703037812 */ /* 0x002fe400078eb8ff */
[----:B--2---:R-:W-:-:S03]  /*03b0*/  LOP3.LUT R2, R2, 0xf, R7, 0xb8, !PT ;  /* 0x0000000f02027812 */ /* 0x004fc600078eb807 */
[----:B------:R3:W-:Y:S04]  /*03c0*/  STS [UR7+0x34], R3 ;  /* 0x00003403ff007988 */ /* 0x0007e80008000807 */
[----:B------:R3:W-:Y:S02]  /*03d0*/  STS [UR7+0x1c], R2 ;  /* 0x00001c02ff007988 */ /* 0x0007e40008000807 */
.L_x_5:
[----:B------:R-:W-:Y:S05]  /*03e0*/  BSYNC B0 ;  /* 0x0000000000007941 */ /* 0x000fea0003800000 */
.L_x_4:
[----:B------:R-:W-:Y:S04]  /*03f0*/  BSSY B1, `(.L_x_6) ;  /* 0x000001b000017945 */ /* 0x000fe80003800000 */
[----:B------:R-:W-:Y:S01]  /*0400*/  BSSY B0, `(.L_x_7) ;  /* 0x0000016000007945 */ /* 0x000fe20003800000 */
[----:B------:R-:W-:-:S03]  /*0410*/  IMAD.MOV.U32 R13, RZ, RZ, RZ ;  /* 0x000000ffff0d7224 */ /* 0x000fc600078e00ff */
[----:B------:R-:W-:Y:S05]  /*0420*/  @P2 BRA `(.L_x_8) ;  /* 0x0000000000202947 */ /* 0x000fea0003800000 */
[----:B-123--:R-:W1:Y:S02]  /*0430*/  LDS R2, [UR7+0x34] ;  /* 0x00003407ff027984 */ /* 0x00ee640008000800 */
[----:B-1----:R-:W-:-:S05]  /*0440*/  LOP3.LUT R2, R2, 0x38, RZ, 0xb8, !PT ;  /* 0x0000003802027812 */ /* 0x002fca00078eb8ff */
[----:B------:R1:W-:Y:S01]  /*0450*/  STS [UR7+0x34], R2 ;  /* 0x00003402ff007988 */ /* 0x0003e20008000807 */
[----:B------:R-:W-:Y:S05]  /*0460*/  @P2 BRA `(.L_x_9) ;  /* 0x0000000000202947 */ /* 0x000fea0003800000 */
[----:B-1----:R-:W1:Y:S01]  /*0470*/  LDS R2, [UR7+0x8] ;  /* 0x00000807ff027984 */ /* 0x002e620008000800 */
[----:B------:R-:W-:-:S05]  /*0480*/  IMAD.MOV.U32 R3, RZ, RZ, 0x780 ;  /* 0x00000780ff037424 */ /* 0x000fca00078e00ff */
[----:B-1----:R-:W-:-:S05]  /*0490*/  LOP3.LUT R2, R2, 0x300, R3, 0xd8, !PT ;  /* 0x0000030002027812 */ /* 0x002fca00078ed803 */
[----:B------:R4:W-:Y:S02]  /*04a0*/  STS [UR7+0x8], R2 ;  /* 0x00000802ff007988 */ /* 0x0009e40008000807 */
.L_x_8:
[----:B------:R-:W-:Y:S05]  /*04b0*/  @P2 BRA `(.L_x_10) ;  /* 0x0000000000282947 */ /* 0x000fea0003800000 */
[----:B-1234-:R-:W1:Y:S02]  /*04c0*/  LDS R2, [UR7+0x8] ;  /* 0x00000807ff027984 */ /* 0x01ee640008000800 */
[----:B-1----:R-:W-:-:S05]  /*04d0*/  LOP3.LUT R2, R2, 0x1800, RZ, 0xb8, !PT ;  /* 0x0000180002027812 */ /* 0x002fca00078eb8ff */
[----:B------:R2:W-:Y:S02]  /*04e0*/  STS [UR7+0x8], R2 ;  /* 0x00000802ff007988 */ /* 0x0005e40008000807 */
.L_x_9:
[----:B------:R-:W-:Y:S05]  /*04f0*/  @P2 BREAK B0 ;  /* 0x0000000000002942 */ /* 0x000fea0003800000 */
[----:B------:R-:W-:Y:S05]  /*0500*/  @P2 BRA `(.L_x_11) ;  /* 0x0000000000242947 */ /* 0x000fea0003800000 */
[----:B------:R-:W3:Y:S01]  /*0510*/  LDS R3, [UR7+0x8] ;  /* 0x00000807ff037984 */ /* 0x000ee20008000800 */
[----:B-12---:R-:W-:-:S05]  /*0520*/  IMAD.MOV.U32 R2, RZ, RZ, 0x6000 ;  /* 0x00006000ff027424 */ /* 0x006fca00078e00ff */
[----:B---3--:R-:W-:-:S04]  /*0530*/  LOP3.LUT R2, R3, 0x6000, R2, 0xd8, !PT ;  /* 0x0000600003027812 */ /* 0x008fc800078ed802 */
[----:B------:R-:W-:-:S05]  /*0540*/  LOP3.LUT R2, R2, 0x400000, RZ, 0xb8, !PT ;  /* 0x0040000002027812 */ /* 0x000fca00078eb8ff */
[----:B------:R5:W-:Y:S02]  /*0550*/  STS [UR7+0x8], R2 ;  /* 0x00000802ff007988 */ /* 0x000be40008000807 */
.L_x_10:
[----:B------:R-:W-:Y:S05]  /*0560*/  BSYNC B0 ;  /* 0x0000000000007941 */ /* 0x000fea0003800000 */
.L_x_7:
[----:B-12345:R-:W1:Y:S02]  /*0570*/  @!P2 LDS R2, [UR7+0x8] ;  /* 0x00000807ff02a984 */ /* 0x03ee640008000800 */
[----:B-1----:R-:W-:-:S05]  /*0580*/  @!P2 LOP3.LUT R2, R2, 0x8000, RZ, 0xb8, !PT ;  /* 0x000080000202a812 */ /* 0x002fca00078eb8ff */
[----:B------:R3:W-:Y:S02]  /*0590*/  @!P2 STS [UR7+0x8], R2 ;  /* 0x00000802ff00a988 */ /* 0x0007e40008000807 */
.L_x_11:
[----:B------:R-:W-:Y:S05]  /*05a0*/  BSYNC B1 ;  /* 0x0000000000017941 */ /* 0x000fea0003800000 */
.L_x_6:
[----:B------:R-:W-:Y:S05]  /*05b0*/  WARPSYNC.ALL ;  /* 0x0000000000007948 */ /* 0x000fea0003800000 */
[----:B------:R-:W4:Y:S02]  /*05c0*/  LDC R5, c[0x0][0x22c] ;  /* 0x00008b00ff057b82 */ /* 0x000f240000000800 */
[----:B----4-:R-:W-:Y:S01]  /*05d0*/  VIADD R5, R5, 0xffffffff ;  /* 0xffffffff05057836 */ /* 0x010fe20000000000 */
[----:B------:R-:W-:Y:S06]  /*05e0*/  @P0 BRA `(.L_x_12) ;  /* 0x0000000000280947 */ /* 0x000fec0003800000 */
[----:B-123--:R-:W1:Y:S01]  /*05f0*/  S2R R2, SR_LANEID ;  /* 0x0000000000027919 */ /* 0x00ee620000000000 */
[----:B------:R-:W-:Y:S05]  /*0600*/  WARPSYNC.ALL ;  /* 0x0000000000007948 */ /* 0x000fea0003800000 */
[----:B-1----:R-:W-:-:S05]  /*0610*/  IMAD.SHL.U32 R7, R2, 0x4, RZ ;  /* 0x0000000402077824 */ /* 0x002fca00078e00ff */
[----:B------:R-:W1:Y:S01]  /*0620*/  LDS R9, [R7+UR7] ;  /* 0x0000000707097984 */ /* 0x000e620008000800 */
[----:B------:R-:W-:-:S05]  /*0630*/  IADD3 R2, P1, R7, UR20, RZ ;  /* 0x0000001407027c10 */ /* 0x000fca000ff3e0ff */
[----:B------:R-:W-:-:S05]  /*0640*/  IMAD.X R3, RZ, RZ, UR21, P1 ;  /* 0x00000015ff037e24 */ /* 0x000fca00088e06ff */
[----:B-1----:R4:W5:Y:S01]  /*0650*/  ATOMG.E.EXCH.STRONG.GPU PT, RZ, [R2], R9 ;  /* 0x0000000902ff73a8 */ /* 0x00296200041ee100 */
[----:B------:R-:W-:-:S04]  /*0660*/  DEPBAR {5,4,3,2,1,0} ;  /* 0x0000003f0000791a */ /* 0x000fc80000000000 */
[----:B------:R4:W-:Y:S01]  /*0670*/  UTMACCTL.IV [UR20] ;  /* 0x00000000140079b9 */ /* 0x0009e20008000000 */
[----:B------:R-:W-:Y:S01]  /*0680*/  NOP ;  /* 0x0000000000007918 */ /* 0x000fe20000000000 */
.L_x_12:
[----:B------:R-:W-:Y:S05]  /*0690*/  @P0 BRA `(.L_x_13) ;  /* 0x00000000000c0947 */ /* 0x000fea0003800000 */
[----:B------:R0:W-:Y:S01]  /*06a0*/  UTMACMDFLUSH ;  /* 0x00000000000079b7 */ /* 0x0001e20000000000 */
[----:B------:R-:W-:Y:S05]  /*06b0*/  @P0 BRA `(.L_x_13) ;  /* 0x0000000000040947 */ /* 0x000fea0003800000 */
[----:B------:R-:W-:-:S04]  /*06c0*/  DEPBAR.LE SB0, 0x0 ;  /* 0x000080000000791a */ /* 0x000fc80000000000 */
.L_x_13:
[----:B------:R-:W-:Y:S05]  /*06d0*/  WARPSYNC.ALL ;  /* 0x0000000000007948 */ /* 0x000fea0003800000 */
[----:B-----5:R-:W-:Y:S06]  /*06e0*/  BAR.SYNC.DEFER_BLOCKING 0x0 ;  /* 0x0000000000007b1d */ /* 0x020fec0000010000 */
[----:B------:R-:W-:Y:S02]  /*06f0*/  BSSY B1, `(.L_x_14) ;  /* 0x000000b000017945 */ /* 0x000fe40003800000 */
[----:B------:R-:W-:Y:S06]  /*0700*/  BAR.SYNC.DEFER_BLOCKING 0x0 ;  /* 0x0000000000007b1d */ /* 0x000fec0000010000 */
[----:B------:R5:W-:Y:S01]  /*0710*/  @!P0 STS [R12], RZ ;  /* 0x000000ff0c008388 */ /* 0x000be20000000800 */
[----:B------:R-:W-:Y:S01]  /*0720*/  NOP ;  /* 0x0000000000007918 */ /* 0x000fe20000000000 */
[----:B------:R-:W-:Y:S05]  /*0730*/  @P2 BRA `(.L_x_15) ;  /* 0x0000000000182947 */ /* 0x000fea0003800000 */
[----:B-1234-:R-:W1:Y:S01]  /*0740*/  LDS R2, [UR7+0x8] ;  /* 0x00000807ff027984 */ /* 0x01ee620008000800 */
[----:B------:R-:W2:Y:S01]  /*0750*/  LDC.64 R8, c[0x0][0x218] ;  /* 0x00008600ff087b82 */ /* 0x000ea20000000a00 */
[----:B------:R-:W-:Y:S02]  /*0760*/  IMAD.MOV.U32 R3, RZ, RZ, 0x70 ;  /* 0x00000070ff037424 */ /* 0x000fe400078e00ff */
[----:B--2---:R2:W-:Y:S03]  /*0770*/  STS.64 [UR7], R8 ;  /* 0x00000008ff007988 */ /* 0x0045e60008000a07 */
[----:B-1----:R-:W-:-:S05]  /*0780*/  LOP3.LUT R2, R2, 0x10, R3, 0xd8, !PT ;  /* 0x0000001002027812 */ /* 0x002fca00078ed803 */
[----:B------:R2:W-:Y:S02]  /*0790*/  STS [UR7+0x8], R2 ;  /* 0x00000802ff007988 */ /* 0x0005e40008000807 */
.L_x_15:
[----:B----4-:R-:W-:Y:S05]  /*07a0*/  BSYNC B1 ;  /* 0x0000000000017941 */ /* 0x010fea0003800000 */
.L_x_14:
[----:B------:R-:W-:Y:S04]  /*07b0*/  BSSY B1, `(.L_x_16) ;  /* 0x000000a000017945 */ /* 0x000fe80003800000 */
[----:B------:R-:W-:Y:S05]  /*07c0*/  @P2 BRA `(.L_x_17) ;  /* 0x0000000000202947 */ /* 0x000fea0003800000 */
[----:B-123--:R-:W1:Y:S01]  /*07d0*/  LDS R2, [UR7+0x34] ;  /* 0x00003407ff027984 */ /* 0x00ee620008000800 */
[----:B------:R-:W-:Y:S02]  /*07e0*/  IMAD.MOV.U32 R7, RZ, RZ, 0x3f000000 ;  /* 0x3f000000ff077424 */ /* 0x000fe400078e00ff */
[----:B------:R-:W-:Y:S01]  /*07f0*/  @!P2 IMAD.MOV.U32 R8, RZ, RZ, 0x7f ;  /* 0x0000007fff08a424 */ /* 0x000fe200078e00ff */
[----:B------:R-:W2:Y:S02]  /*0800*/  @!P2 LDS R3, [UR7+0x38] ;  /* 0x00003807ff03a984 */ /* 0x000ea40008000800 */
[----:B-1----:R-:W-:Y:S02]  /*0810*/  LOP3.LUT R2, R2, 0xff000000, R7, 0xb8, !PT ;  /* 0xff00000002027812 */ /* 0x002fe400078eb807 */
[----:B--2---:R-:W-:-:S03]  /*0820*/  @!P2 LOP3.LUT R3, R3, 0xff, R8, 0xb8, !PT ;  /* 0x000000ff0303a812 */ /* 0x004fc600078eb808 */
[----:B------:R4:W-:Y:S04]  /*0830*/  STS [UR7+0x34], R2 ;  /* 0x00003402ff007988 */ /* 0x0009e80008000807 */
[----:B------:R4:W-:Y:S02]  /*0840*/  @!P2 STS [UR7+0x38], R3 ;  /* 0x00003803ff00a988 */ /* 0x0009e40008000807 */
.L_x_17:
[----:B------:R-:W-:Y:S05]  /*0850*/  BSYNC B1 ;  /* 0x0000000000017941 */ /* 0x000fea0003800000 */
.L_x_16:
[----:B------:R-:W-:Y:S04]  /*0860*/  BSSY B1, `(.L_x_18) ;  /* 0x0000004000017945 */ /* 0x000fe80003800000 */
[----:B------:R-:W-:Y:S05]  /*0870*/  @P2 BRA `(.L_x_19) ;  /* 0x0000000000082947 */ /* 0x000fea0003800000 */
[----:B------:R1:W-:Y:S04]  /*0880*/  STS [UR7+0x24], R14 ;  /* 0x0000240eff007988 */ /* 0x0003e80008000807 */
[----:B------:R1:W-:Y:S02]  /*0890*/  STS [UR7+0x20], R5 ;  /* 0x00002005ff007988 */ /* 0x0003e40008000807 */
.L_x_19:
[----:B------:R-:W-:Y:S05]  /*08a0*/  BSYNC B1 ;  /* 0x0000000000017941 */ /* 0x000fea0003800000 */
.L_x_18:
[----:B------:R-:W-:Y:S04]  /*08b0*/  BSSY B1, `(.L_x_20) ;  /* 0x000000e000017945 */ /* 0x000fe80003800000 */
[----:B------:R-:W-:Y:S05]  /*08c0*/  @P2 BRA `(.L_x_21) ;  /* 0x0000000000302947 */ /* 0x000fea0003800000 */
[----:B----4-:R-:W4:Y:S01]  /*08d0*/  LDS R3, [UR7+0x34] ;  /* 0x00003407ff037984 */ /* 0x010f220008000800 */
[----:B------:R-:W4:Y:S03]  /*08e0*/  LDC.64 R10, c[0x0][0x240] ;  /* 0x00009000ff0a7b82 */ /* 0x000f260000000a00 */
[----:B-123--:R-:W1:Y:S01]  /*08f0*/  LDS R2, [UR7+0x1c] ;  /* 0x00001c07ff027984 */ /* 0x00ee620008000800 */
[C---:B----4-:R-:W-:Y:S01]  /*0900*/  SHF.L.U64.HI R8, R10.reuse, 0x1, R11 ;  /* 0x000000010a087819 */ /* 0x050fe2000001020b */
[----:B------:R-:W-:-:S03]  /*0910*/  IMAD.SHL.U32 R7, R10, 0x2, RZ ;  /* 0x000000020a077824 */ /* 0x000fc600078e00ff */
[--C-:B------:R-:W-:Y:S02]  /*0920*/  SHF.R.U32.HI R9, RZ, 0x4, R8.reuse ;  /* 0x00000004ff097819 */ /* 0x100fe40000011608 */
[----:B------:R-:W-:-:S05]  /*0930*/  SHF.R.U64 R7, R7, 0x4, R8 ;  /* 0x0000000407077819 */ /* 0x000fca0000001208 */
[----:B------:R2:W-:Y:S01]  /*0940*/  STS [UR7+0xc], R7 ;  /* 0x00000c07ff007988 */ /* 0x0005e20008000807 */
[----:B------:R-:W-:Y:S02]  /*0950*/  LOP3.LUT R3, R3, 0x7, RZ, 0xb8, !PT ;  /* 0x0000000703037812 */ /* 0x000fe400078eb8ff */
[----:B-1----:R-:W-:-:S03]  /*0960*/  LOP3.LUT R2, R2, 0xf, R9, 0xb8, !PT ;  /* 0x0000000f02027812 */ /* 0x002fc600078eb809 */
[----:B------:R2:W-:Y:S04]  /*0970*/  STS [UR7+0x34], R3 ;  /* 0x00003403ff007988 */ /* 0x0005e80008000807 */
[----:B------:R2:W-:Y:S02]  /*0980*/  STS [UR7+0x1c], R2 ;  /* 0x00001c02ff007988 */ /* 0x0005e40008000807 */
.L_x_21:
[----:B------:R-:W-:Y:S05]  /*0990*/  BSYNC B1 ;  /* 0x0000000000017941 */ /* 0x000fea0003800000 */
.L_x_20:
[----:B------:R-:W-:Y:S04]  /*09a0*/  BSSY B2, `(.L_x_22) ;  /* 0x000001a000027945 */ /* 0x000fe80003800000 */
[----:B------:R-:W-:Y:S04]  /*09b0*/  BSSY B1, `(.L_x_23) ;  /* 0x0000015000017945 */ /* 0x000fe80003800000 */
[----:B------:R-:W-:Y:S05]  /*09c0*/  @P2 BRA `(.L_x_24) ;  /* 0x0000000000202947 */ /* 0x000fea0003800000 */
[----:B-1234-:R-:W1:Y:S02]  /*09d0*/  LDS R2, [UR7+0x34] ;  /* 0x00003407ff027984 */ /* 0x01ee640008000800 */
[----:B-1----:R-:W-:-:S05]  /*09e0*/  LOP3.LUT R2, R2, 0x38, RZ, 0xb8, !PT ;  /* 0x0000003802027812 */ /* 0x002fca00078eb8ff */
[----:B------:R1:W-:Y:S01]  /*09f0*/  STS [UR7+0x34], R2 ;  /* 0x00003402ff007988 */ /* 0x0003e20008000807 */
[----:B------:R-:W-:Y:S05]  /*0a00*/  @P2 BRA `(.L_x_25) ;  /* 0x0000000000202947 */ /* 0x000fea0003800000 */
[----:B-1----:R-:W1:Y:S01]  /*0a10*/  LDS R2, [UR7+0x8] ;  /* 0x00000807ff027984 */ /* 0x002e620008000800 */
[----:B------:R-:W-:-:S05]  /*0a20*/  IMAD.MOV.U32 R3, RZ, RZ, 0x780 ;  /* 0x00000780ff037424 */ /* 0x000fca00078e00ff */
[----:B-1----:R-:W-:-:S05]  /*0a30*/  LOP3.LUT R2, R2, 0x300, R3, 0xd8, !PT ;  /* 0x0000030002027812 */ /* 0x002fca00078ed803 */
[----:B------:R1:W-:Y:S02]  /*0a40*/  STS [UR7+0x8], R2 ;  /* 0x00000802ff007988 */ /* 0x0003e40008000807 */
.L_x_24:
[----:B------:R-:W-:Y:S05]  /*0a50*/  @P2 BRA `(.L_x_26) ;  /* 0x0000000000282947 */ /* 0x000fea0003800000 */
[----:B-1234-:R-:W1:Y:S02]  /*0a60*/  LDS R2, [UR7+0x8] ;  /* 0x00000807ff027984 */ /* 0x01ee640008000800 */
[----:B-1----:R-:W-:-:S05]  /*0a70*/  LOP3.LUT R2, R2, 0x1800, RZ, 0xb8, !PT ;  /* 0x0000180002027812 */ /* 0x002fca00078eb8ff */
[----:B------:R2:W-:Y:S02]  /*0a80*/  STS [UR7+0x8], R2 ;  /* 0x00000802ff007988 */ /* 0x0005e40008000807 */
.L_x_25:
[----:B------:R-:W-:Y:S05]  /*0a90*/  @P2 BREAK B1 ;  /* 0x0000000000012942 */ /* 0x000fea0003800000 */
[----:B------:R-:W-:Y:S05]  /*0aa0*/  @P2 BRA `(.L_x_27) ;  /* 0x0000000000242947 */ /* 0x000fea0003800000 */
[----:B-12---:R-:W1:Y:S01]  /*0ab0*/  LDS R2, [UR7+0x8] ;  /* 0x00000807ff027984 */ /* 0x006e620008000800 */
[----:B------:R-:W-:-:S05]  /*0ac0*/  IMAD.MOV.U32 R3, RZ, RZ, 0x6000 ;  /* 0x00006000ff037424 */ /* 0x000fca00078e00ff */
[----:B-1----:R-:W-:-:S04]  /*0ad0*/  LOP3.LUT R2, R2, 0x6000, R3, 0xd8, !PT ;  /* 0x0000600002027812 */ /* 0x002fc800078ed803 */
[----:B------:R-:W-:-:S05]  /*0ae0*/  LOP3.LUT R2, R2, 0x400000, RZ, 0xb8, !PT ;  /* 0x0040000002027812 */ /* 0x000fca00078eb8ff */
[----:B------:R1:W-:Y:S02]  /*0af0*/  STS [UR7+0x8], R2 ;  /* 0x00000802ff007988 */ /* 0x0003e40008000807 */
.L_x_26:
[----:B------:R-:W-:Y:S05]  /*0b00*/  BSYNC B1 ;  /* 0x0000000000017941 */ /* 0x000fea0003800000 */
.L_x_23:
[----:B-1234-:R-:W1:Y:S02]  /*0b10*/  @!P2 LDS R2, [UR7+0x8] ;  /* 0x00000807ff02a984 */ /* 0x01ee640008000800 */
[----:B-1----:R-:W-:-:S05]  /*0b20*/  @!P2 LOP3.LUT R2, R2, 0x8000, RZ, 0xb8, !PT ;  /* 0x000080000202a812 */ /* 0x002fca00078eb8ff */
[----:B------:R3:W-:Y:S02]  /*0b30*/  @!P2 STS [UR7+0x8], R2 ;  /* 0x00000802ff00a988 */ /* 0x0007e40008000807 */
.L_x_27:
[----:B------:R-:W-:Y:S05]  /*0b40*/  BSYNC B2 ;  /* 0x0000000000027941 */ /* 0x000fea0003800000 */
.L_x_22:
[----:B------:R-:W-:Y:S05]  /*0b50*/  WARPSYNC.ALL ;  /* 0x0000000000007948 */ /* 0x000fea0003800000 */
[----:B------:R-:W-:-:S04]  /*0b60*/  UIADD3 UR23, UR4, 0x80, URZ ;  /* 0x0000008004177890 */ /* 0x000fc8000fffe03f */
[----:B------:R-:W-:-:S04]  /*0b70*/  UIADD3 UR22, UP0, UR23, UR24, URZ ;  /* 0x0000001817167290 */ /* 0x000fc8000ff1e03f */
[----:B------:R-:W-:Y:S01]  /*0b80*/  ULEA.HI.X.SX32 UR23, UR23, UR25, 0x1, UP0 ;  /* 0x0000001917177291 */ /* 0x000fe200080f0e3f */
[----:B------:R-:W-:Y:S11]  /*0b90*/  @P0 BRA `(.L_x_28) ;  /* 0x0000000000280947 */ /* 0x000ff60003800000 */
[----:B-123--:R-:W1:Y:S01]  /*0ba0*/  S2R R2, SR_LANEID ;  /* 0x0000000000027919 */ /* 0x00ee620000000000 */
[----:B------:R-:W-:Y:S05]  /*0bb0*/  WARPSYNC.ALL ;  /* 0x0000000000007948 */ /* 0x000fea0003800000 */
[----:B-1----:R-:W-:-:S05]  /*0bc0*/  IMAD.SHL.U32 R8, R2, 0x4, RZ ;  /* 0x0000000402087824 */ /* 0x002fca00078e00ff */
[----:B------:R-:W1:Y:S01]  /*0bd0*/  LDS R7, [R8+UR7] ;  /* 0x0000000708077984 */ /* 0x000e620008000800 */
[----:B------:R-:W-:-:S05]  /*0be0*/  IADD3 R2, P1, R8, UR22, RZ ;  /* 0x0000001608027c10 */ /* 0x000fca000ff3e0ff */
[----:B------:R-:W-:-:S05]  /*0bf0*/  IMAD.X R3, RZ, RZ, UR23, P1 ;  /* 0x00000017ff037e24 */ /* 0x000fca00088e06ff */
[----:B-1----:R4:W2:Y:S01]  /*0c00*/  ATOMG.E.EXCH.STRONG.GPU PT, RZ, [R2], R7 ;  /* 0x0000000702ff73a8 */ /* 0x0028a200041ee100 */
[----:B------:R-:W-:-:S04]  /*0c10*/  DEPBAR {5,4,3,2,1,0} ;  /* 0x0000003f0000791a */ /* 0x000fc80000000000 */
[----:B------:R4:W-:Y:S01]  /*0c20*/  UTMACCTL.IV [UR22] ;  /* 0x00000000160079b9 */ /* 0x0009e20008000000 */
[----:B------:R-:W-:Y:S01]  /*0c30*/  NOP ;  /* 0x0000000000007918 */ /* 0x000fe20000000000 */
.L_x_28:
[----:B------:R-:W-:Y:S05]  /*0c40*/  @P0 BRA `(.L_x_29) ;  /* 0x00000000000c0947 */ /* 0x000fea0003800000 */
[----:B------:R0:W-:Y:S01]  /*0c50*/  UTMACMDFLUSH ;  /* 0x00000000000079b7 */ /* 0x0001e20000000000 */
[----:B------:R-:W-:Y:S05]  /*0c60*/  @P0 BRA `(.L_x_29) ;  /* 0x0000000000040947 */ /* 0x000fea0003800000 */
[----:B------:R-:W-:-:S04]  /*0c70*/  DEPBAR.LE SB0, 0x0 ;  /* 0x000080000000791a */ /* 0x000fc80000000000 */
.L_x_29:
[----:B------:R-:W-:Y:S05]  /*0c80*/  WARPSYNC.ALL ;  /* 0x0000000000007948 */ /* 0x000fea0003800000 */
[----:B--2---:R-:W-:Y:S06]  /*0c90*/  BAR.SYNC.DEFER_BLOCKING 0x0 ;  /* 0x0000000000007b1d */ /* 0x004fec0000010000 */
[----:B------:R-:W-:Y:S02]  /*0ca0*/  BSSY B2, `(.L_x_30) ;  /* 0x000000b000027945 */ /* 0x000fe40003800000 */
[----:B------:R-:W-:Y:S06]  /*0cb0*/  BAR.SYNC.DEFER_BLOCKING 0x0 ;  /* 0x0000000000007b1d */ /* 0x000fec0000010000 */
[----:B------:R2:W-:Y:S01]  /*0cc0*/  @!P0 STS [R12], RZ ;  /* 0x000000ff0c008388 */ /* 0x0005e20000000800 */
[----:B------:R-:W-:Y:S01]  /*0cd0*/  NOP ;  /* 0x0000000000007918 */ /* 0x000fe20000000000 */
[----:B------:R-:W-:Y:S05]  /*0ce0*/  @P2 BRA `(.L_x_31) ;  /* 0x0000000000182947 */ /* 0x000fea0003800000 */
[----:B-1-34-:R-:W1:Y:S01]  /*0cf0*/  LDS R2, [UR7+0x8] ;  /* 0x00000807ff027984 */ /* 0x01ae620008000800 */
[----:B------:R-:W3:Y:S01]  /*0d00*/  LDC.64 R8, c[0x0][0x220] ;  /* 0x00008800ff087b82 */ /* 0x000ee20000000a00 */
[----:B------:R-:W-:Y:S02]  /*0d10*/  IMAD.MOV.U32 R3, RZ, RZ, 0x70 ;  /* 0x00000070ff037424 */ /* 0x000fe400078e00ff */
[----:B---3--:R3:W-:Y:S03]  /*0d20*/  STS.64 [UR7], R8 ;  /* 0x00000008ff007988 */ /* 0x0087e60008000a07 */
[----:B-1----:R-:W-:-:S05]  /*0d30*/  LOP3.LUT R2, R2, 0x10, R3, 0xd8, !PT ;  /* 0x0000001002027812 */ /* 0x002fca00078ed803 */
[----:B------:R3:W-:Y:S02]  /*0d40*/  STS [UR7+0x8], R2 ;  /* 0x00000802ff007988 */ /* 0x0007e40008000807 */
.L_x_31:
[----:B----4-:R-:W-:Y:S05]  /*0d50*/  BSYNC B2 ;  /* 0x0000000000027941 */ /* 0x010fea0003800000 */
.L_x_30:
[----:B------:R-:W-:Y:S04]  /*0d60*/  BSSY B3, `(.L_x_32) ;  /* 0x0000011000037945 */ /* 0x000fe80003800000 */
[----:B------:R-:W-:Y:S04]  /*0d70*/  BSSY B2, `(.L_x_33) ;  /* 0x000000e000027945 */ /* 0x000fe80003800000 */
[----:B------:R-:W-:Y:S05]  /*0d80*/  @P2 BRA `(.L_x_34) ;  /* 0x0000000000242947 */ /* 0x000fea0003800000 */
[----:B-1-3--:R-:W1:Y:S01]  /*0d90*/  LDS R2, [UR7+0x34] ;  /* 0x00003407ff027984 */ /* 0x00ae620008000800 */
[----:B------:R-:W-:-:S05]  /*0da0*/  IMAD.MOV.U32 R3, RZ, RZ, 0x3f000000 ;  /* 0x3f000000ff037424 */ /* 0x000fca00078e00ff */
[----:B-1----:R-:W-:-:S05]  /*0db0*/  LOP3.LUT R2, R2, 0xff000000, R3, 0xb8, !PT ;  /* 0xff00000002027812 */ /* 0x002fca00078eb803 */
[----:B------:R1:W-:Y:S01]  /*0dc0*/  STS [UR7+0x34], R2 ;  /* 0x00003402ff007988 */ /* 0x0003e20008000807 */
[----:B------:R-:W-:Y:S05]  /*0dd0*/  @P2 BRA `(.L_x_35) ;  /* 0x00000000001c2947 */ /* 0x000fea0003800000 */
[----:B-1----:R-:W1:Y:S01]  /*0de0*/  LDS R2, [UR7+0x38] ;  /* 0x00003807ff027984 */ /* 0x002e620008000800 */
[----:B------:R-:W-:-:S05]  /*0df0*/  IMAD.MOV.U32 R3, RZ, RZ, 0x7f ;  /* 0x0000007fff037424 */ /* 0x000fca00078e00ff */
[----:B-1----:R-:W-:-:S05]  /*0e00*/  LOP3.LUT R2, R2, 0xff, R3, 0xb8, !PT ;  /* 0x000000ff02027812 */ /* 0x002fca00078eb803 */
[----:B------:R4:W-:Y:S02]  /*0e10*/  STS [UR7+0x38], R2 ;  /* 0x00003802ff007988 */ /* 0x0009e40008000807 */
.L_x_34:
[----:B------:R-:W-:Y:S05]  /*0e20*/  @P2 BREAK B2 ;  /* 0x0000000000022942 */ /* 0x000fea0003800000 */
[----:B------:R-:W-:Y:S05]  /*0e30*/  @P2 BRA `(.L_x_36) ;  /* 0x00000000000c2947 */ /* 0x000fea0003800000 */
[----:B------:R1:W-:Y:S02]  /*0e40*/  STS [UR7+0x20], R5 ;  /* 0x00002005ff007988 */ /* 0x0003e40008000807 */
.L_x_35:
[----:B------:R-:W-:Y:S05]  /*0e50*/  BSYNC B2 ;  /* 0x0000000000027941 */ /* 0x000fea0003800000 */
.L_x_33:
[----:B------:R1:W-:Y:S02]  /*0e60*/  @!P2 STS [UR7+0x24], R4 ;  /* 0x00002404ff00a988 */ /* 0x0003e40008000807 */
.L_x_36:
[----:B------:R-:W-:Y:S05]  /*0e70*/  BSYNC B3 ;  /* 0x0000000000037941 */ /* 0x000fea0003800000 */
.L_x_32:
[----:B------:R-:W-:Y:S05]  /*0e80*/  WARPSYNC.ALL ;  /* 0x0000000000007948 */ /* 0x000fea0003800000 */
[----:B------:R-:W-:Y:S04]  /*0e90*/  BSSY B3, `(.L_x_37) ;  /* 0x000000e000037945 */ /* 0x000fe80003800000 */
[----:B------:R-:W-:Y:S05]  /*0ea0*/  @P2 BRA `(.L_x_38) ;  /* 0x0000000000302947 */ /* 0x000fea0003800000 */
[----:B------:R-:W5:Y:S01]  /*0eb0*/  LDS R3, [UR7+0x34] ;  /* 0x00003407ff037984 */ /* 0x000f620008000800 */
[----:B-1----:R-:W1:Y:S03]  /*0ec0*/  LDC.64 R4, c[0x0][0x248] ;  /* 0x00009200ff047b82 */ /* 0x002e660000000a00 */
[----:B---34-:R-:W3:Y:S01]  /*0ed0*/  LDS R2, [UR7+0x1c] ;  /* 0x00001c07ff027984 */ /* 0x018ee20008000800 */
[C---:B-1----:R-:W-:Y:S01]  /*0ee0*/  SHF.L.U64.HI R5, R4.reuse, 0x1, R5 ;  /* 0x0000000104057819 */ /* 0x042fe20000010205 */
[----:B------:R-:W-:-:S03]  /*0ef0*/  IMAD.SHL.U32 R4, R4, 0x2, RZ ;  /* 0x0000000204047824 */ /* 0x000fc600078e00ff */
[--C-:B------:R-:W-:Y:S02]  /*0f00*/  SHF.R.U32.HI R7, RZ, 0x4, R5.reuse ;  /* 0x00000004ff077819 */ /* 0x100fe40000011605 */
[----:B------:R-:W-:-:S05]  /*0f10*/  SHF.R.U64 R4, R4, 0x4, R5 ;  /* 0x0000000404047819 */ /* 0x000fca0000001205 */
[----:B------:R1:W-:Y:S01]  /*0f20*/  STS [UR7+0xc], R4 ;  /* 0x00000c04ff007988 */ /* 0x0003e20008000807 */
[----:B-----5:R-:W-:Y:S02]  /*0f30*/  LOP3.LUT R3, R3, 0x7, RZ, 0xb8, !PT ;  /* 0x0000000703037812 */ /* 0x020fe400078eb8ff */
[----:B---3--:R-:W-:-:S03]  /*0f40*/  LOP3.LUT R2, R2, 0xf, R7, 0xb8, !PT ;  /* 0x0000000f02027812 */ /* 0x008fc600078eb807 */
[----:B------:R1:W-:Y:S04]  /*0f50*/  STS [UR7+0x34], R3 ;  /* 0x00003403ff007988 */ /* 0x0003e80008000807 */
[----:B------:R1:W-:Y:S02]  /*0f60*/  STS [UR7+0x1c], R2 ;  /* 0x00001c02ff007988 */ /* 0x0003e40008000807 */
.L_x_38:
[----:B------:R-:W-:Y:S05]  /*0f70*/  BSYNC B3 ;  /* 0x0000000000037941 */ /* 0x000fea0003800000 */
.L_x_37:
[----:B------:R-:W-:Y:S04]  /*0f80*/  BSSY B3, `(.L_x_39) ;  /* 0x000001a000037945 */ /* 0x000fe80003800000 */
[----:B------:R-:W-:Y:S04]  /*0f90*/  BSSY B4, `(.L_x_40) ;  /* 0x0000015000047945 */ /* 0x000fe80003800000 */
[----:B------:R-:W-:Y:S05]  /*0fa0*/  @P2 BRA `(.L_x_41) ;  /* 0x0000000000202947 */ /* 0x000fea0003800000 */
[----:B-1-34-:R-:W1:Y:S02]  /*0fb0*/  LDS R2, [UR7+0x34] ;  /* 0x00003407ff027984 */ /* 0x01ae640008000800 */
[----:B-1----:R-:W-:-:S05]  /*0fc0*/  LOP3.LUT R2, R2, 0x38, RZ, 0xb8, !PT ;  /* 0x0000003802027812 */ /* 0x002fca00078eb8ff */
[----:B------:R1:W-:Y:S01]  /*0fd0*/  STS [UR7+0x34], R2 ;  /* 0x00003402ff007988 */ /* 0x0003e20008000807 */
[----:B------:R-:W-:Y:S05]  /*0fe0*/  @P2 BRA `(.L_x_42) ;  /* 0x0000000000202947 */ /* 0x000fea0003800000 */
[----:B-1----:R-:W1:Y:S01]  /*0ff0*/  LDS R2, [UR7+0x8] ;  /* 0x00000807ff027984 */ /* 0x002e620008000800 */
[----:B------:R-:W-:-:S05]  /*1000*/  IMAD.MOV.U32 R3, RZ, RZ, 0x780 ;  /* 0x00000780ff037424 */ /* 0x000fca00078e00ff */
[----:B-1----:R-:W-:-:S05]  /*1010*/  LOP3.LUT R2, R2, 0x300, R3, 0xd8, !PT ;  /* 0x0000030002027812 */ /* 0x002fca00078ed803 */
[----:B------:R1:W-:Y:S02]  /*1020*/  STS [UR7+0x8], R2 ;  /* 0x00000802ff007988 */ /* 0x0003e40008000807 */
.L_x_41:
[----:B------:R-:W-:Y:S05]  /*1030*/  @P2 BRA `(.L_x_43) ;  /* 0x0000000000282947 */ /* 0x000fea0003800000 */
[----:B-1-34-:R-:W1:Y:S02]  /*1040*/  LDS R2, [UR7+0x8] ;  /* 0x00000807ff027984 */ /* 0x01ae640008000800 */
[----:B-1----:R-:W-:-:S05]  /*1050*/  LOP3.LUT R2, R2, 0x1800, RZ, 0xb8, !PT ;  /* 0x0000180002027812 */ /* 0x002fca00078eb8ff */
[----:B------:R3:W-:Y:S02]  /*1060*/  STS [UR7+0x8], R2 ;  /* 0x00000802ff007988 */ /* 0x0007e40008000807 */
.L_x_42:
[----:B------:R-:W-:Y:S05]  /*1070*/  @P2 BREAK B4 ;  /* 0x0000000000042942 */ /* 0x000fea0003800000 */
[----:B------:R-:W-:Y:S05]  /*1080*/  @P2 BRA `(.L_x_44) ;  /* 0x0000000000242947 */ /* 0x000fea0003800000 */
[----:B-1-3--:R-:W1:Y:S01]  /*1090*/  LDS R2, [UR7+0x8] ;  /* 0x00000807ff027984 */ /* 0x00ae620008000800 */
[----:B------:R-:W-:-:S05]  /*10a0*/  IMAD.MOV.U32 R3, RZ, RZ, 0x6000 ;  /* 0x00006000ff037424 */ /* 0x000fca00078e00ff */
[----:B-1----:R-:W-:-:S04]  /*10b0*/  LOP3.LUT R2, R2, 0x6000, R3, 0xd8, !PT ;  /* 0x0000600002027812 */ /* 0x002fc800078ed803 */
[----:B------:R-:W-:-:S05]  /*10c0*/  LOP3.LUT R2, R2, 0x400000, RZ, 0xb8, !PT ;  /* 0x0040000002027812 */ /* 0x000fca00078eb8ff */
[----:B------:R1:W-:Y:S02]  /*10d0*/  STS [UR7+0x8], R2 ;  /* 0x00000802ff007988 */ /* 0x0003e40008000807 */
.L_x_43:
[----:B------:R-:W-:Y:S05]  /*10e0*/  BSYNC B4 ;  /* 0x0000000000047941 */ /* 0x000fea0003800000 */
.L_x_40:
[----:B-1-34-:R-:W1:Y:S02]  /*10f0*/  @!P2 LDS R2, [UR7+0x8] ;  /* 0x00000807ff02a984 */ /* 0x01ae640008000800 */
[----:B-1----:R-:W-:-:S05]  /*1100*/  @!P2 LOP3.LUT R2, R2, 0x8000, RZ, 0xb8, !PT ;  /* 0x000080000202a812 */ /* 0x002fca00078eb8ff */
[----:B------:R4:W-:Y:S02]  /*1110*/  @!P2 STS [UR7+0x8], R2 ;  /* 0x00000802ff00a988 */ /* 0x0009e40008000807 */
.L_x_44:
[----:B------:R-:W-:Y:S05]  /*1120*/  BSYNC B3 ;  /* 0x0000000000037941 */ /* 0x000fea0003800000 */
.L_x_39:
[----:B------:R-:W-:Y:S05]  /*1130*/  WARPSYNC.ALL ;  /* 0x0000000000007948 */ /* 0x000fea0003800000 */
[----:B------:R-:W-:Y:S01]  /*1140*/  UIADD3 UR4, UR4, 0x100, URZ ;  /* 0x0000010004047890 */ /* 0x000fe2000fffe03f */
[----:B------:R-:W-:Y:S01]  /*1150*/  ISETP.GE.AND P1, PT, R15, 0x1, PT ;  /* 0x000000010f00780c */ /* 0x000fe20003f26270 */
[----:B------:R-:W-:Y:S01]  /*1160*/  IMAD.MOV.U32 R24, RZ, RZ, RZ ;  /* 0x000000ffff187224 */ /* 0x000fe200078e00ff */
[----:B------:R-:W-:Y:S01]  /*1170*/  SHF.R.U32.HI R7, RZ, 0x5, R0 ;  /* 0x00000005ff077819 */ /* 0x000fe20000011600 */
[----:B------:R-:W-:-:S04]  /*1180*/  UIADD3 UR24, UP0, UR4, UR24, URZ ;  /* 0x0000001804187290 */ /* 0x000fc8000ff1e03f */
[----:B------:R-:W-:Y:S01]  /*1190*/  ULEA.HI.X.SX32 UR25, UR4, UR25, 0x1, UP0 ;  /* 0x0000001904197291 */ /* 0x000fe200080f0e3f */
[----:B------:R-:W-:Y:S11]  /*11a0*/  @P0 BRA `(.L_x_45) ;  /* 0x0000000000280947 */ /* 0x000ff60003800000 */
[----:B-1-34-:R-:W1:Y:S01]  /*11b0*/  S2R R2, SR_LANEID ;  /* 0x0000000000027919 */ /* 0x01ae620000000000 */
[----:B------:R-:W-:Y:S05]  /*11c0*/  WARPSYNC.ALL ;  /* 0x0000000000007948 */ /* 0x000fea0003800000 */
[----:B-1----:R-:W-:-:S05]  /*11d0*/  IMAD.SHL.U32 R4, R2, 0x4, RZ ;  /* 0x0000000402047824 */ /* 0x002fca00078e00ff */
[----:B------:R-:W1:Y:S01]  /*11e0*/  LDS R5, [R4+UR7] ;  /* 0x0000000704057984 */ /* 0x000e620008000800 */
[----:B------:R-:W-:-:S05]  /*11f0*/  IADD3 R2, P3, R4, UR24, RZ ;  /* 0x0000001804027c10 */ /* 0x000fca000ff7e0ff */
[----:B------:R-:W-:-:S05]  /*1200*/  IMAD.X R3, RZ, RZ, UR25, P3 ;  /* 0x00000019ff037e24 */ /* 0x000fca00098e06ff */
[----:B-1----:R1:W3:Y:S01]  /*1210*/  ATOMG.E.EXCH.STRONG.GPU PT, RZ, [R2], R5 ;  /* 0x0000000502ff73a8 */ /* 0x0022e200041ee100 */
[----:B------:R-:W-:-:S04]  /*1220*/  DEPBAR {5,4,3,2,1,0} ;  /* 0x0000003f0000791a */ /* 0x000fc80000000000 */
[----:B------:R1:W-:Y:S01]  /*1230*/  UTMACCTL.IV [UR24] ;  /* 0x00000000180079b9 */ /* 0x0003e20008000000 */
[----:B------:R-:W-:Y:S01]  /*1240*/  NOP ;  /* 0x0000000000007918 */ /* 0x000fe20000000000 */
.L_x_45:
[----:B------:R-:W-:Y:S05]  /*1250*/  @P0 BRA `(.L_x_46) ;  /* 0x00000000000c0947 */ /* 0x000fea0003800000 */
[----:B------:R0:W-:Y:S01]  /*1260*/  UTMACMDFLUSH ;  /* 0x00000000000079b7 */ /* 0x0001e20000000000 */
[----:B------:R-:W-:Y:S05]  /*1270*/  @P0 BRA `(.L_x_46) ;  /* 0x0000000000040947 */ /* 0x000fea0003800000 */
[----:B------:R-:W-:-:S04]  /*1280*/  DEPBAR.LE SB0, 0x0 ;  /* 0x000080000000791a */ /* 0x000fc80000000000 */
.L_x_46:
[----:B------:R-:W-:Y:S05]  /*1290*/  WARPSYNC.ALL ;  /* 0x0000000000007948 */ /* 0x000fea0003800000 */
[----:B---3--:R-:W-:Y:S01]  /*12a0*/  BAR.SYNC.DEFER_BLOCKING 0x0 ;  /* 0x0000000000007b1d */ /* 0x008fe20000010000 */
[----:B------:R-:W-:Y:S01]  /*12b0*/  R2UR UR26, R7 ;  /* 0x00000000071a72ca */ /* 0x000fe200000e0000 */
[----:B------:R-:W-:Y:S01]  /*12c0*/  USHF.L.U32 UR27, UR32, 0x8, URZ ;  /* 0x00000008201b7899 */ /* 0x000fe2000800063f */
[----:B------:R-:W-:Y:S01]  /*12d0*/  IMAD.MOV.U32 R25, RZ, RZ, RZ ;  /* 0x000000ffff197224 */ /* 0x000fe200078e00ff */
[----:B------:R-:W-:Y:S01]  /*12e0*/  USHF.L.U32 UR11, UR33, 0x7, URZ ;  /* 0x00000007210b7899 */ /* 0x000fe2000800063f */
[----:B------:R-:W-:Y:S01]  /*12f0*/  CS2R R26, SRZ ;  /* 0x00000000001a7805 */ /* 0x000fe2000001ff00 */
[----:B------:R-:W-:Y:S01]  /*1300*/  VOTEU.ALL UP0, P2 ;  /* 0x00000000003f7886 */ /* 0x000fe20001000000 */
[----:B------:R-:W-:Y:S01]  /*1310*/  UMOV UR4, 0x1 ;  /* 0x0000000100047882 */ /* 0x000fe20000000000 */
[----:B------:R-:W-:Y:S01]  /*1320*/  VOTEU.ALL UP1, P2 ;  /* 0x00000000003f7886 */ /* 0x000fe20001020000 */
[----:B------:R-:W-:-:S02]  /*1330*/  CS2R R28, SRZ ;  /* 0x00000000001c7805 */ /* 0x000fc4000001ff00 */
[----:B------:R-:W-:Y:S01]  /*1340*/  CS2R R30, SRZ ;  /* 0x00000000001e7805 */ /* 0x000fe2000001ff00 */
[----:B------:R-:W-:-:S04]  /*1350*/  @!UP0 UIADD3 UR8, -UR4, 0x100000, URZ ;  /* 0x0010000004088890 */ /* 0x000fc8000fffe13f */
[----:B------:R-:W-:Y:S02]  /*1360*/  @!UP0 USHF.L.U32 UR9, UR8, 0xb, URZ ;  /* 0x0000000b08098899 */ /* 0x000fe4000800063f */
[----:B------:R-:W-:Y:S01]  /*1370*/  @!UP0 USHF.L.U32 UR8, UR8, 0x1, URZ ;  /* 0x0000000108088899 */ /* 0x000fe2000800063f */
[----:B------:R-:W-:Y:S01]  /*1380*/  CS2R R32, SRZ ;  /* 0x0000000000207805 */ /* 0x000fe2000001ff00 */
[----:B------:R-:W-:-:S04]  /*1390*/  @!UP0 UIADD3 UR4, -UR4, 0x100000, URZ ;  /* 0x0010000004048890 */ /* 0x000fc8000fffe13f */
[----:B------:R-:W-:Y:S02]  /*13a0*/  @!UP0 USHF.L.U32 UR5, UR4, 0xb, URZ ;  /* 0x0000000b04058899 */ /* 0x000fe4000800063f */
[----:B------:R-:W-:Y:S01]  /*13b0*/  @!UP0 USHF.L.U32 UR4, UR4, 0x1, URZ ;  /* 0x0000000104048899 */ /* 0x000fe2000800063f */
[----:B------:R-:W-:Y:S01]  /*13c0*/  CS2R R34, SRZ ;  /* 0x0000000000227805 */ /* 0x000fe2000001ff00 */
[----:B------:R-:W-:Y:S01]  /*13d0*/  VOTEU.ALL UP0, P2 ;  /* 0x00000000003f7886 */ /* 0x000fe20001000000 */
[----:B------:R-:W-:Y:S02]  /*13e0*/  CS2R R36, SRZ ;  /* 0x0000000000247805 */ /* 0x000fe4000001ff00 */
[----:B------:R-:W-:Y:S02]  /*13f0*/  CS2R R38, SRZ ;  /* 0x0000000000267805 */ /* 0x000fe4000001ff00 */
[----:B------:R-:W-:Y:S02]  /*1400*/  CS2R R40, SRZ ;  /* 0x0000000000287805 */ /* 0x000fe4000001ff00 */
[----:B------:R-:W-:-:S02]  /*1410*/  CS2R R42, SRZ ;  /* 0x00000000002a7805 */ /* 0x000fc4000001ff00 */
[----:B------:R-:W-:Y:S02]  /*1420*/  CS2R R44, SRZ ;  /* 0x00000000002c7805 */ /* 0x000fe4000001ff00 */
[----:B------:R-:W-:Y:S02]  /*1430*/  CS2R R46, SRZ ;  /* 0x00000000002e7805 */ /* 0x000fe4000001ff00 */
[----:B------:R-:W-:Y:S02]  /*1440*/  CS2R R48, SRZ ;  /* 0x0000000000307805 */ /* 0x000fe4000001ff00 */
[----:B------:R-:W-:Y:S01]  /*1450*/  CS2R R50, SRZ ;  /* 0x0000000000327805 */ /* 0x000fe2000001ff00 */
[----:B------:R-:W3:Y:S02]  /*1460*/  FENCE.VIEW.ASYNC.S ;  /* 0x00000000000073c6 */ /* 0x000ee40000000000 */
[----:B---3--:R3:W4:Y:S02]  /*1470*/  @!UP0 SYNCS.EXCH.64 URZ, [UR7+0x30000], UR8 ;  /* 0x03000008073f85b2 */ /* 0x0087240008000100 */
[----:B----4-:R-:W-:Y:S01]  /*1480*/  BAR.SYNC.DEFER_BLOCKING 0x0 ;  /* 0x0000000000007b1d */ /* 0x010fe20000010000 */
[----:B------:R-:W-:-:S02]  /*1490*/  CS2R R52, SRZ ;  /* 0x0000000000347805 */ /* 0x000fc4000001ff00 */
[----:B------:R-:W-:Y:S02]  /*14a0*/  CS2R R54, SRZ ;  /* 0x0000000000367805 */ /* 0x000fe4000001ff00 */
[----:B------:R-:W-:Y:S02]  /*14b0*/  CS2R R56, SRZ ;  /* 0x0000000000387805 */ /* 0x000fe4000001ff00 */
[----:B------:R-:W-:Y:S02]  /*14c0*/  CS2R R58, SRZ ;  /* 0x00000000003a7805 */ /* 0x000fe4000001ff00 */
[----:B------:R-:W-:Y:S02]  /*14d0*/  CS2R R60, SRZ ;  /* 0x00000000003c7805 */ /* 0x000fe4000001ff00 */
[----:B------:R-:W-:Y:S02]  /*14e0*/  CS2R R62, SRZ ;  /* 0x00000000003e7805 */ /* 0x000fe4000001ff00 */
        /* <DEDUP_REMOVED lines=17> */
[----:B------:R3:W4:Y:S01]  /*1600*/  @!UP1 SYNCS.EXCH.64 URZ, [UR7+0x30008], UR4 ;  /* 0x03000804073f95b2 */ /* 0x0007220008000100 */
        /* <DEDUP_REMOVED lines=26> */
[----:B------:R-:W-:Y:S01]  /*17b0*/  CS2R R150, SRZ ;  /* 0x0000000000967805 */ /* 0x000fe2000001ff00 */
[----:B----4-:R-:W-:Y:S06]  /*17c0*/  @!P1 BRA `(.L_x_47) ;  /* 0x0000000800709947 */ /* 0x010fec0003800000 */
        /* <DEDUP_REMOVED lines=64> */
[----:B---3--:R-:W-:Y:S01]  /*1bd0*/  UMOV UR4, URZ ;  /* 0x0000003f00047c82 */ /* 0x008fe20008000000 */
[----:B------:R-:W-:-:S05]  /*1be0*/  UMOV UR15, URZ ;  /* 0x0000003f000f7c82 */ /* 0x000fca0008000000 */
.L_x_49:
[----:B------:R-:W-:Y:S01]  /*1bf0*/  BAR.SYNC.DEFER_BLOCKING 0x0 ;  /* 0x0000000000007b1d */ /* 0x000fe20000010000 */
[----:B------:R-:W-:Y:S01]  /*1c00*/  ULEA UR29, UR4, UR7, 0x3 ;  /* 0x00000007041d7291 */ /* 0x000fe2000f8e183f */
[----:B-1----:R-:W-:Y:S01]  /*1c10*/  @!P2 IMAD.MOV.U32 R2, RZ, RZ, 0x18000 ;  /* 0x00018000ff02a424 */ /* 0x002fe200078e00ff */
[----:B------:R-:W-:Y:S01]  /*1c20*/  ELECT P0, URZ, PT ;  /* 0x00000000003f782f */ /* 0x000fe20003800000 */
[----:B------:R-:W-:-:S03]  /*1c30*/  ULEA UR5, UR4, UR7, 0xf ;  /* 0x0000000704057291 */ /* 0x000fc6000f8e783f */
[----:B------:R-:W-:Y:S01]  /*1c40*/  ISETP.LT.U32.AND P0, PT, R6, 0x40, P0 ;  /* 0x000000400600780c */ /* 0x000fe20000701070 */
[----:B------:R-:W-:Y:S02]  /*1c50*/  ULOP3.LUT UR8, UR26, 0x1, URZ, 0xc0, !UPT ;  /* 0x000000011a087892 */ /* 0x000fe4000f8ec03f */
[----:B------:R-:W-:Y:S02]  /*1c60*/  UIADD3 UR6, UR5, 0x20000, URZ ;  /* 0x0002000005067890 */ /* 0x000fe4000fffe03f */
[----:B------:R-:W-:Y:S02]  /*1c70*/  ULEA UR10, UR8, UR15, 0x6 ;  /* 0x0000000f080a7291 */ /* 0x000fe4000f8e303f */
[----:B------:R-:W-:Y:S01]  /*1c80*/  ULEA UR8, UR8, UR6, 0xe ;  /* 0x0000000608087291 */ /* 0x000fe2000f8e703f */
[----:B------:R-:W-:Y:S01]  /*1c90*/  ELECT P1, URZ, PT ;  /* 0x00000000003f782f */ /* 0x000fe20003820000 */
[----:B------:R-:W-:-:S04]  /*1ca0*/  ULEA UR28, UR4, UR7, 0x10 ;  /* 0x00000007041c7291 */ /* 0x000fc8000f8e803f */
[----:B------:R-:W-:Y:S01]  /*1cb0*/  VOTEU.ANY UP0, P0 ;  /* 0x00000000003f7886 */ /* 0x000fe20000000100 */
[----:B------:R-:W-:Y:S01]  /*1cc0*/  VOTEU.ANY UP2, P0 ;  /* 0x00000000003f7886 */ /* 0x000fe20000040100 */
[----:B------:R-:W-:Y:S01]  /*1cd0*/  ISETP.LT.U32.AND P1, PT, R6, 0x80, P1 ;  /* 0x000000800600780c */ /* 0x000fe20000f21070 */
[----:B------:R-:W-:Y:S01]  /*1ce0*/  ULOP3.LUT UR14, UR26, 0x3, URZ, 0xc0, !UPT ;  /* 0x000000031a0e7892 */ /* 0x000fe2000f8ec03f */
[----:B------:R1:W-:Y:S01]  /*1cf0*/  @!P2 SYNCS.ARRIVE.TRANS64 RZ, [UR29+0x30000], R2 ;  /* 0x03000002ffffa9a7 */ /* 0x0003e2000800001d */
[----:B------:R-:W-:Y:S01]  /*1d00*/  @UP0 UIADD3 UR9, UR29, 0x30000, URZ ;  /* 0x000300001d090890 */ /* 0x000fe2000fffe03f */
[----:B------:R-:W-:Y:S01]  /*1d10*/  @UP0 UMOV UR16, UR20 ;  /* 0x0000001400100c82 */ /* 0x000fe20008000000 */
[----:B------:R-:W-:Y:S01]  /*1d20*/  @UP0 UMOV UR17, UR21 ;  /* 0x0000001500110c82 */ /* 0x000fe20008000000 */
[----:B------:R-:W-:Y:S01]  /*1d30*/  BAR.SYNC.DEFER_BLOCKING 0x0 ;  /* 0x0000000000007b1d */ /* 0x000fe20000010000 */
[----:B------:R-:W-:Y:S02]  /*1d40*/  ULEA UR12, UR14, UR28, 0xe ;  /* 0x0000001c0e0c7291 */ /* 0x000fe4000f8e703f */
[----:B------:R-:W-:Y:S01]  /*1d50*/  ULEA UR14, UR14, UR27, 0x6 ;  /* 0x0000001b0e0e7291 */ /* 0x000fe2000f8e303f */
[----:B-1----:R-:W-:Y:S01]  /*1d60*/  SHF.L.U32 R2, R13, 0x1f, RZ ;  /* 0x0000001f0d027819 */ /* 0x002fe200000006ff */
[----:B------:R-:W-:-:S02]  /*1d70*/  USHF.L.U32 UR5, UR26, 0x7, URZ ;  /* 0x000000071a057899 */ /* 0x000fc4000800063f */
[----:B------:R-:W-:Y:S01]  /*1d80*/  VOTEU.ANY UP1, P1 ;  /* 0x00000000003f7886 */ /* 0x000fe20000820100 */
[----:B------:R-:W-:Y:S01]  /*1d90*/  VOTEU.ANY UP3, P1 ;  /* 0x00000000003f7886 */ /* 0x000fe20000860100 */
[----:B------:R-:W-:Y:S02]  /*1da0*/  ULOP3.LUT UR5, UR5, 0x200, URZ, 0xc0, !UPT ;  /* 0x0000020005057892 */ /* 0x000fe4000f8ec03f */
[----:B------:R-:W-:Y:S02]  /*1db0*/  USHF.R.U32.HI UR28, URZ, 0x4, UR28 ;  /* 0x000000043f1c7899 */ /* 0x000fe4000801161c */
[----:B------:R-:W-:Y:S01]  /*1dc0*/  @UP1 UIADD3 UR13, UR29, 0x30000, URZ ;  /* 0x000300001d0d1890 */ /* 0x000fe2000fffe03f */
[----:B------:R-:W-:Y:S01]  /*1dd0*/  @UP1 UMOV UR18, UR22 ;  /* 0x0000001600121c82 */ /* 0x000fe20008000000 */
[----:B------:R-:W-:Y:S01]  /*1de0*/  @UP1 UMOV UR19, UR23 ;  /* 0x0000001700131c82 */ /* 0x000fe20008000000 */
[----:B------:R-:W-:Y:S02]  /*1df0*/  ULEA.HI UR5, UR6, UR5, URZ, 0x1c ;  /* 0x0000000506057291 */ /* 0x000fe4000f8fe03f */
[----:B------:R-:W-:Y:S01]  /*1e00*/  USGXT.U32 UR6, UR28, 0xe ;  /* 0x0000000e1c06789a */ /* 0x000fe20008000000 */
[----:B------:R1:W-:Y:S01]  /*1e10*/  @UP2 UTMALDG.2D [UR8], [UR16] ;  /* 0x00000008100025b4 */ /* 0x0003e20008008000 */
[----:B------:R3:W-:Y:S06]  /*1e20*/  MEMBAR.ALL.CTA ;  /* 0x0000000000007992 */ /* 0x0007ec0000008000 */
[----:B---3--:R-:W3:Y:S01]  /*1e30*/  FENCE.VIEW.ASYNC.S ;  /* 0x00000000000073c6 */ /* 0x008ee20000000000 */
[----:B-1----:R-:W-:-:S02]  /*1e40*/  ULOP3.LUT UR16, UR5, 0x3fff, URZ, 0xc0, !UPT ;  /* 0x00003fff05107892 */ /* 0x002fc4000f8ec03f */
[----:B------:R-:W-:Y:S01]  /*1e50*/  ULOP3.LUT UR5, UR6, 0x4000000, URZ, 0xfc, !UPT ;  /* 0x0400000006057892 */ /* 0x000fe2000f8efc3f */
[----:B------:R-:W-:Y:S01]  /*1e60*/  UMOV UR17, 0x40000040 ;  /* 0x4000004000117882 */ /* 0x000fe20000000000 */
[----:B---3--:R-:W-:Y:S06]  /*1e70*/  BAR.SYNC.DEFER_BLOCKING 0x0 ;  /* 0x0000000000007b1d */ /* 0x008fec0000010000 */
[----:B------:R1:W-:Y:S02]  /*1e80*/  @UP3 UTMALDG.2D [UR12], [UR18] ;  /* 0x0000000c120035b4 */ /* 0x0003e40008008000 */
[----:B------:R-:W-:Y:S06]  /*1e90*/  BAR.SYNC.DEFER_BLOCKING 0x0 ;  /* 0x0000000000007b1d */ /* 0x000fec0000010000 */
[----:B-1----:R-:W-:Y:S01]  /*1ea0*/  UMOV UR18, UR5 ;  /* 0x0000000500127c82 */ /* 0x002fe20008000000 */
[----:B------:R-:W-:Y:S01]  /*1eb0*/  UMOV UR19, 0x40000040 ;  /* 0x4000004000137882 */ /* 0x000fe20000000000 */
[----:B------:R-:W1:Y:S02]  /*1ec0*/  SYNCS.PHASECHK.TRANS64.TRYWAIT P0, [UR29+0x30000], R2 ;  /* 0x03000002ff0075a7 */ /* 0x000e64000800015d */
[----:B-1----:R-:W-:Y:S05]  /*1ed0*/  @!P0 BRA `(.L_x_48) ;  /* 0x0000000800808947 */ /* 0x002fea0003800000 */
.L_x_50:
[----:B------:R-:W-:Y:S02]  /*1ee0*/  WARPGROUP.DEPBAR.LE gsb0, 0x0 ;  /* 0x00008000000079c5 */ /* 0x000fe40000010000 */
[----:B------:R-:W-:Y:S01]  /*1ef0*/  WARPGROUP.ARRIVE ;  /* 0x00000000000079c5 */ /* 0x000fe20000000000 */
[----:B------:R-:W-:Y:S01]  /*1f00*/  UMOV UR5, URZ ;  /* 0x0000003f00057c82 */ /* 0x000fe20008000000 */
[----:B------:R-:W1:Y:S01]  /*1f10*/  LDC R2, c[0x0][0x230] ;  /* 0x00008c00ff027b82 */ /* 0x000e620000000800 */
[----:B------:R-:W-:Y:S02]  /*1f20*/  UIADD3 UR15, UR15, 0x80, URZ ;  /* 0x000000800f0f7890 */ /* 0x000fe4000fffe03f */
[----:B------:R-:W-:Y:S01]  /*1f30*/  UIADD3 UR4, UR4, 0x1, URZ ;  /* 0x0000000104047890 */ /* 0x000fe2000fffe03f */
[----:B------:R-:W-:Y:S01]  /*1f40*/  HGMMA.64x256x16.F32 R24, gdesc[UR16].tnspB, R24 ;  /* 0x43e00000101879f0 */ /* 0x000fe20008700818 */
[----:B------:R-:W-:Y:S02]  /*1f50*/  UIADD3 UR18, UP1, UR6, 0x4000080, URZ ;  /* 0x0400008006127890 */ /* 0x000fe4000ff3e03f */
[----:B------:R-:W-:Y:S01]  /*1f60*/  UIADD3 UR16, UP0, UR16, 0x2, URZ ;  /* 0x0000000210107890 */ /* 0x000fe2000ff1e03f */
[----:B------:R-:W-:-:S02]  /*1f70*/  UMOV UR6, URZ ;  /* 0x0000003f00067c82 */ /* 0x000fc40008000000 */
[----:B------:R-:W-:Y:S02]  /*1f80*/  UIADD3.X UR19, UR6, 0x40000040, URZ, UP1, !UPT ;  /* 0x4000004006137890 */ /* 0x000fe40008ffe43f */
[----:B------:R-:W-:Y:S02]  /*1f90*/  UIADD3.X UR17, UR5, 0x40000040, URZ, UP0, !UPT ;  /* 0x4000004005117890 */ /* 0x000fe400087fe43f */
[----:B------:R-:W-:Y:S02]  /*1fa0*/  UIADD3.64 UR30, UR18, 0x80, URZ ;  /* 0x00000080121e7897 */ /* 0x000fe4000fffe03f */
[----:B------:R-:W-:Y:S02]  /*1fb0*/  UIADD3.64 UR28, UR16, 0x2, URZ ;  /* 0x00000002101c7897 */ /* 0x000fe4000fffe03f */
[----:B------:R-:W-:-:S04]  /*1fc0*/  UISETP.NE.U32.AND UP0, UPT, UR4, 0x2, UPT ;  /* 0x000000020400788c */ /* 0x000fc8000bf05070 */
[----:B------:R-:W-:Y:S01]  /*1fd0*/  USEL UR5, URZ, 0x1, UP0 ;  /* 0x000000013f057887 */ /* 0x000fe20008000000 */
[----:B-1----:R-:W-:Y:S01]  /*1fe0*/  ISETP.LE.AND P0, PT, R2, UR15, PT ;  /* 0x0000000f02007c0c */ /* 0x002fe2000bf03270 */
[----:B------:R-:W-:-:S04]  /*1ff0*/  USEL UR4, UR4, URZ, UP0 ;  /* 0x0000003f04047287 */ /* 0x000fc80008000000 */
[----:B------:R-:W-:-:S04]  /*2000*/  LOP3.LUT R13, R13, UR5, RZ, 0x3c, !PT ;  /* 0x000000050d0d7c12 */ /* 0x000fc8000f8e3cff */
[----:B------:R-:W-:-:S15]  /*2010*/  HGMMA.64x256x16.F32 R24, gdesc[UR16].tnspB, R24 ;  /* 0x43e00000101879f0 */ /* 0x000fde0008700818 */
[----:B------:R-:W-:-:S13]  /*2020*/  NOP ;  /* 0x0000000000007918 */ /* 0x000fda0000000000 */
[----:B------:R-:W-:Y:S01]  /*2030*/  HGMMA.64x256x16.F32 R24, gdesc[UR28].tnspB, R24 ;  /* 0x43e000001c1879f0 */ /* 0x000fe20008700818 */
[----:B------:R-:W-:Y:S02]  /*2040*/  UIADD3.64 UR30, UR18, 0x100, URZ ;  /* 0x00000100121e7897 */ /* 0x000fe4000fffe03f */
[----:B------:R-:W-:-:S15]  /*2050*/  UIADD3.64 UR28, UR16, 0x4, URZ ;  /* 0x00000004101c7897 */ /* 0x000fde000fffe03f */
[----:B------:R-:W-:-:S10]  /*2060*/  NOP ;  /* 0x0000000000007918 */ /* 0x000fd40000000000 */
        /* <DEDUP_REMOVED lines=10> */
[----:B------:R-:W-:Y:S02]  /*2110*/  UIADD3.64 UR28, UR16, 0x402, URZ ;  /* 0x00000402101c7897 */ /* 0x000fe4000fffe03f */
[----:B------:R-:W-:Y:S02]  /*2120*/  UIADD3.64 UR18, UR18, 0x300, URZ ;  /* 0x0000030012127897 */ /* 0x000fe4000fffe03f */
[----:B------:R-:W-:-:S15]  /*2130*/  UIADD3.64 UR16, UR16, 0x404, URZ ;  /* 0x0000040410107897 */ /* 0x000fde000fffe03f */
[----:B------:R-:W-:-:S06]  /*2140*/  NOP ;  /* 0x0000000000007918 */ /* 0x000fcc0000000000 */
[----:B------:R-:W-:-:S15]  /*2150*/  HGMMA.64x256x16.F32 R24, gdesc[UR28].tnspB, R24 ;  /* 0x43e000001c1879f0 */ /* 0x000fde0008700818 */
[----:B------:R-:W-:-:S13]  /*2160*/  NOP ;  /* 0x0000000000007918 */ /* 0x000fda0000000000 */
[----:B------:R-:W-:Y:S01]  /*2170*/  HGMMA.64x256x16.F32 R24, gdesc[UR16].tnspB, R24, gsb0 ;  /* 0x43e00000101879f0 */ /* 0x000fe20008000818 */
[----:B------:R-:W-:Y:S05]  /*2180*/  @!P0 BRA `(.L_x_49) ;  /* 0xfffffff800988947 */ /* 0x000fea000383ffff */
.L_x_47:
[----:B------:R-:W-:Y:S02]  /*2190*/  WARPGROUP.DEPBAR.LE gsb0, 0x0 ;  /* 0x00008000000079c5 */ /* 0x000fe40000010000 */
[----:B------:R-:W-:Y:S01]  /*21a0*/  BAR.SYNC.DEFER_BLOCKING 0x0 ;  /* 0x0000000000007b1d */ /* 0x000fe20000010000 */
[C---:B-1----:R-:W-:Y:S01]  /*21b0*/  IMAD.SHL.U32 R2, R0.reuse, 0x80, RZ ;  /* 0x0000008000027824 */ /* 0x042fe200078e00ff */
[----:B------:R-:W-:Y:S01]  /*21c0*/  F2FP.F16.F32.PACK_AB R24, R25, R24 ;  /* 0x000000181918723e */ /* 0x000fe200000000ff */
[----:B------:R-:W-:Y:S01]  /*21d0*/  IMAD.SHL.U32 R3, R0, 0x10, RZ ;  /* 0x0000001000037824 */ /* 0x000fe200078e00ff */
[----:B------:R-:W-:Y:S02]  /*21e0*/  F2FP.F16.F32.PACK_AB R25, R27, R26 ;  /* 0x0000001a1b19723e */ /* 0x000fe400000000ff */
[----:B------:R-:W-:Y:S02]  /*21f0*/  ELECT P0, URZ, PT ;  /* 0x00000000003f782f */ /* 0x000fe40003800000 */
[----:B------:R-:W-:Y:S01]  /*2200*/  LOP3.LUT R2, R2, 0x780, RZ, 0xc0, !PT ;  /* 0x0000078002027812 */ /* 0x000fe200078ec0ff */
[----:B------:R-:W-:Y:S01]  /*2210*/  ULOP3.LUT UR26, UR26, 0x3, URZ, 0xc0, !UPT ;  /* 0x000000031a1a7892 */ /* 0x000fe2000f8ec03f */
[----:B------:R-:W-:Y:S01]  /*2220*/  F2FP.F16.F32.PACK_AB R56, R57, R56 ;  /* 0x000000383938723e */ /* 0x000fe200000000ff */
[----:B------:R-:W-:Y:S01]  /*2230*/  UMOV UR10, UR11 ;  /* 0x0000000b000a7c82 */ /* 0x000fe20008000000 */
[----:B------:R-:W-:Y:S01]  /*2240*/  LOP3.LUT R3, R2, 0x70, R3, 0xf8, !PT ;  /* 0x0000007002037812 */ /* 0x000fe200078ef803 */
[----:B------:R-:W-:Y:S01]  /*2250*/  IMAD.SHL.U32 R2, R0, 0x40, RZ ;  /* 0x0000004000027824 */ /* 0x000fe200078e00ff */
[----:B------:R-:W-:Y:S01]  /*2260*/  F2FP.F16.F32.PACK_AB R26, R29, R28 ;  /* 0x0000001c1d1a723e */ /* 0x000fe200000000ff */
[----:B---3--:R-:W-:Y:S01]  /*2270*/  ULEA UR8, UR26, UR7, 0xe ;  /* 0x000000071a087291 */ /* 0x008fe2000f8e703f */
[----:B------:R-:W-:Y:S01]  /*2280*/  LOP3.LUT R3, R3, 0x10, R0, 0x78, !PT ;  /* 0x0000001003037812 */ /* 0x000fe200078e7800 */
[----:B------:R-:W-:Y:S01]  /*2290*/  ULEA UR9, UR26, UR27, 0x6 ;  /* 0x0000001b1a097291 */ /* 0x000fe2000f8e303f */
[----:B------:R-:W-:-:S02]  /*22a0*/  F2FP.F16.F32.PACK_AB R27, R31, R30 ;  /* 0x0000001e1f1b723e */ /* 0x000fc400000000ff */
[----:B------:R-:W-:Y:S02]  /*22b0*/  LOP3.LUT R2, R3, 0x3800, R2, 0xf8, !PT ;  /* 0x0000380003027812 */ /* 0x000fe400078ef802 */
[----:B------:R-:W-:Y:S02]  /*22c0*/  F2FP.F16.F32.PACK_AB R57, R59, R58 ;  /* 0x0000003a3b39723e */ /* 0x000fe400000000ff */
[C---:B------:R-:W-:Y:S01]  /*22d0*/  LOP3.LUT R3, R2.reuse, 0x20, RZ, 0x3c, !PT ;  /* 0x0000002002037812 */ /* 0x040fe200078e3cff */
[----:B------:R-:W-:Y:S01]  /*22e0*/  VIADD R0, R2, UR7 ;  /* 0x0000000702007c36 */ /* 0x000fe20008000000 */
[----:B------:R-:W1:Y:S02]  /*22f0*/  @!P2 SYNCS.CCTL.IV [UR7+0x30000] ;  /* 0x03000000ff00a9b1 */ /* 0x000e640008000007 */
[----:B-1----:R-:W-:Y:S01]  /*2300*/  BAR.SYNC.DEFER_BLOCKING 0x0 ;  /* 0x0000000000007b1d */ /* 0x002fe20000010000 */
[----:B------:R-:W-:Y:S01]  /*2310*/  F2FP.F16.F32.PACK_AB R88, R89, R88 ;  /* 0x000000585958723e */ /* 0x000fe200000000ff */
[----:B------:R-:W-:Y:S01]  /*2320*/  VIADD R3, R3, UR7 ;  /* 0x0000000703037c36 */ /* 0x000fe20008000000 */
[----:B------:R-:W-:-:S02]  /*2330*/  F2FP.F16.F32.PACK_AB R58, R61, R60 ;  /* 0x0000003c3d3a723e */ /* 0x000fc400000000ff */
[----:B------:R-:W-:Y:S02]  /*2340*/  F2FP.F16.F32.PACK_AB R59, R63, R62 ;  /* 0x0000003e3f3b723e */ /* 0x000fe400000000ff */
[----:B------:R-:W-:Y:S02]  /*2350*/  F2FP.F16.F32.PACK_AB R89, R91, R90 ;  /* 0x0000005a5b59723e */ /* 0x000fe400000000ff */
[----:B------:R-:W-:Y:S02]  /*2360*/  F2FP.F16.F32.PACK_AB R120, R121, R120 ;  /* 0x000000787978723e */ /* 0x000fe400000000ff */
[----:B------:R-:W-:Y:S02]  /*2370*/  F2FP.F16.F32.PACK_AB R32, R33, R32 ;  /* 0x000000202120723e */ /* 0x000fe400000000ff */
[----:B------:R-:W-:Y:S02]  /*2380*/  F2FP.F16.F32.PACK_AB R90, R93, R92 ;  /* 0x0000005c5d5a723e */ /* 0x000fe400000000ff */
[----:B------:R-:W-:-:S02]  /*2390*/  F2FP.F16.F32.PACK_AB R91, R95, R94 ;  /* 0x0000005e5f5b723e */ /* 0x000fc400000000ff */
[----:B------:R-:W-:Y:S02]  /*23a0*/  F2FP.F16.F32.PACK_AB R121, R123, R122 ;  /* 0x0000007a7b79723e */ /* 0x000fe400000000ff */
[----:B------:R-:W-:Y:S02]  /*23b0*/  F2FP.F16.F32.PACK_AB R33, R35, R34 ;  /* 0x000000222321723e */ /* 0x000fe400000000ff */
[----:B------:R-:W-:Y:S02]  /*23c0*/  F2FP.F16.F32.PACK_AB R64, R65, R64 ;  /* 0x000000404140723e */ /* 0x000fe400000000ff */
[----:B------:R-:W-:Y:S01]  /*23d0*/  F2FP.F16.F32.PACK_AB R122, R125, R124 ;  /* 0x0000007c7d7a723e */ /* 0x000fe200000000ff */
[----:B------:R-:W1:Y:S01]  /*23e0*/  @!P2 SYNCS.CCTL.IV [UR7+0x30008] ;  /* 0x03000800ff00a9b1 */ /* 0x000e620008000007 */
[----:B------:R-:W-:Y:S01]  /*23f0*/  F2FP.F16.F32.PACK_AB R123, R127, R126 ;  /* 0x0000007e7f7b723e */ /* 0x000fe200000000ff */
[----:B-1----:R-:W-:Y:S01]  /*2400*/  STSM.16.M88.4 [R0], R24 ;  /* 0x0000001800007844 */ /* 0x002fe20000000200 */
[----:B------:R-:W-:-:S02]  /*2410*/  LOP3.LUT R4, R2, 0x40, RZ, 0x3c, !PT ;  /* 0x0000004002047812 */ /* 0x000fc400078e3cff */
[----:B------:R-:W-:Y:S01]  /*2420*/  F2FP.F16.F32.PACK_AB R34, R37, R36 ;  /* 0x000000242522723e */ /* 0x000fe200000000ff */
[----:B------:R-:W-:Y:S01]  /*2430*/  STSM.16.M88.4 [R0+0x4000], R56 ;  /* 0x0040003800007844 */ /* 0x000fe20000000200 */
[----:B------:R-:W-:Y:S01]  /*2440*/  F2FP.F16.F32.PACK_AB R35, R39, R38 ;  /* 0x000000262723723e */ /* 0x000fe200000000ff */
[----:B------:R-:W-:Y:S01]  /*2450*/  VIADD R4, R4, UR7 ;  /* 0x0000000704047c36 */ /* 0x000fe20008000000 */
[----:B------:R-:W-:Y:S01]  /*2460*/  F2FP.F16.F32.PACK_AB R65, R67, R66 ;  /* 0x000000424341723e */ /* 0x000fe200000000ff */
[----:B------:R-:W-:Y:S01]  /*2470*/  STSM.16.M88.4 [R0+0x8000], R88 ;  /* 0x0080005800007844 */ /* 0x000fe20000000200 */
[----:B------:R-:W-:Y:S02]  /*2480*/  F2FP.F16.F32.PACK_AB R96, R97, R96 ;  /* 0x000000606160723e */ /* 0x000fe400000000ff */
[----:B------:R-:W-:Y:S01]  /*2490*/  F2FP.F16.F32.PACK_AB R66, R69, R68 ;  /* 0x000000444542723e */ /* 0x000fe200000000ff */
[----:B------:R-:W-:Y:S01]  /*24a0*/  STSM.16.M88.4 [R0+0xc000], R120 ;  /* 0x00c0007800007844 */ /* 0x000fe20000000200 */
[----:B------:R-:W-:-:S02]  /*24b0*/  F2FP.F16.F32.PACK_AB R67, R71, R70 ;  /* 0x000000464743723e */ /* 0x000fc400000000ff */
[----:B------:R-:W-:Y:S01]  /*24c0*/  F2FP.F16.F32.PACK_AB R97, R99, R98 ;  /* 0x000000626361723e */ /* 0x000fe200000000ff */
[----:B------:R-:W-:Y:S01]  /*24d0*/  STSM.16.M88.4 [R3], R32 ;  /* 0x0000002003007844 */ /* 0x000fe20000000200 */
[----:B------:R-:W-:Y:S02]  /*24e0*/  F2FP.F16.F32.PACK_AB R128, R129, R128 ;  /* 0x000000808180723e */ /* 0x000fe400000000ff */
[----:B------:R-:W-:Y:S01]  /*24f0*/  F2FP.F16.F32.PACK_AB R40, R41, R40 ;  /* 0x000000282928723e */ /* 0x000fe200000000ff */
[----:B------:R-:W-:Y:S01]  /*2500*/  STSM.16.M88.4 [R3+0x4000], R64 ;  /* 0x0040004003007844 */ /* 0x000fe20000000200 */
[----:B------:R-:W-:Y:S02]  /*2510*/  F2FP.F16.F32.PACK_AB R98, R101, R100 ;  /* 0x000000646562723e */ /* 0x000fe400000000ff */
[----:B------:R-:W-:Y:S02]  /*2520*/  F2FP.F16.F32.PACK_AB R99, R103, R102 ;  /* 0x000000666763723e */ /* 0x000fe400000000ff */
[----:B------:R-:W-:-:S02]  /*2530*/  F2FP.F16.F32.PACK_AB R129, R131, R130 ;  /* 0x000000828381723e */ /* 0x000fc400000000ff */
[----:B------:R-:W-:Y:S01]  /*2540*/  F2FP.F16.F32.PACK_AB R41, R43, R42 ;  /* 0x0000002a2b29723e */ /* 0x000fe200000000ff */
[----:B------:R-:W-:Y:S01]  /*2550*/  STSM.16.M88.4 [R3+0x8000], R96 ;  /* 0x0080006003007844 */ /* 0x000fe20000000200 */
[----:B------:R-:W-:Y:S02]  /*2560*/  F2FP.F16.F32.PACK_AB R72, R73, R72 ;  /* 0x000000484948723e */ /* 0x000fe400000000ff */
[----:B------:R-:W-:Y:S02]  /*2570*/  F2FP.F16.F32.PACK_AB R130, R133, R132 ;  /* 0x000000848582723e */ /* 0x000fe400000000ff */
[----:B------:R-:W-:Y:S02]  /*2580*/  F2FP.F16.F32.PACK_AB R131, R135, R134 ;  /* 0x000000868783723e */ /* 0x000fe400000000ff */
[----:B------:R-:W-:Y:S02]  /*2590*/  LOP3.LUT R2, R2, 0x60, RZ, 0x3c, !PT ;  /* 0x0000006002027812 */ /* 0x000fe400078e3cff */
[----:B------:R-:W-:Y:S01]  /*25a0*/  F2FP.F16.F32.PACK_AB R42, R45, R44 ;  /* 0x0000002c2d2a723e */ /* 0x000fe200000000ff */
[----:B------:R-:W-:Y:S01]  /*25b0*/  STSM.16.M88.4 [R3+0xc000], R128 ;  /* 0x00c0008003007844 */ /* 0x000fe20000000200 */
[----:B------:R-:W-:Y:S01]  /*25c0*/  F2FP.F16.F32.PACK_AB R43, R47, R46 ;  /* 0x0000002e2f2b723e */ /* 0x000fe200000000ff */
[----:B------:R-:W-:Y:S01]  /*25d0*/  VIADD R2, R2, UR7 ;  /* 0x0000000702027c36 */ /* 0x000fe20008000000 */
[----:B------:R-:W-:-:S02]  /*25e0*/  F2FP.F16.F32.PACK_AB R73, R75, R74 ;  /* 0x0000004a4b49723e */ /* 0x000fc400000000ff */
[----:B------:R-:W-:Y:S01]  /*25f0*/  F2FP.F16.F32.PACK_AB R104, R105, R104 ;  /* 0x000000686968723e */ /* 0x000fe200000000ff */
[----:B------:R-:W-:Y:S01]  /*2600*/  STSM.16.M88.4 [R4], R40 ;  /* 0x0000002804007844 */ /* 0x000fe20000000200 */
[----:B------:R-:W-:Y:S02]  /*2610*/  F2FP.F16.F32.PACK_AB R74, R77, R76 ;  /* 0x0000004c4d4a723e */ /* 0x000fe400000000ff */
[----:B------:R-:W-:Y:S02]  /*2620*/  F2FP.F16.F32.PACK_AB R75, R79, R78 ;  /* 0x0000004e4f4b723e */ /* 0x000fe400000000ff */
[----:B------:R-:W-:Y:S02]  /*2630*/  F2FP.F16.F32.PACK_AB R105, R107, R106 ;  /* 0x0000006a6b69723e */ /* 0x000fe400000000ff */
[----:B------:R-:W-:Y:S01]  /*2640*/  F2FP.F16.F32.PACK_AB R136, R137, R136 ;  /* 0x000000888988723e */ /* 0x000fe200000000ff */
[----:B------:R-:W-:Y:S01]  /*2650*/  STSM.16.M88.4 [R4+0x4000], R72 ;  /* 0x0040004804007844 */ /* 0x000fe20000000200 */
[----:B------:R-:W-:-:S02]  /*2660*/  F2FP.F16.F32.PACK_AB R48, R49, R48 ;  /* 0x000000303130723e */ /* 0x000fc400000000ff */
[----:B------:R-:W-:Y:S02]  /*2670*/  F2FP.F16.F32.PACK_AB R106, R109, R108 ;  /* 0x0000006c6d6a723e */ /* 0x000fe400000000ff */
[----:B------:R-:W-:Y:S02]  /*2680*/  F2FP.F16.F32.PACK_AB R107, R111, R110 ;  /* 0x0000006e6f6b723e */ /* 0x000fe400000000ff */
[----:B------:R-:W-:Y:S02]  /*2690*/  F2FP.F16.F32.PACK_AB R137, R139, R138 ;  /* 0x0000008a8b89723e */ /* 0x000fe400000000ff */
[----:B------:R-:W-:Y:S01]  /*26a0*/  F2FP.F16.F32.PACK_AB R49, R51, R50 ;  /* 0x000000323331723e */ /* 0x000fe200000000ff */
[----:B------:R-:W-:Y:S01]  /*26b0*/  STSM.16.M88.4 [R4+0x8000], R104 ;  /* 0x0080006804007844 */ /* 0x000fe20000000200 */
[----:B------:R-:W-:Y:S02]  /*26c0*/  F2FP.F16.F32.PACK_AB R80, R81, R80 ;  /* 0x000000505150723e */ /* 0x000fe400000000ff */
[----:B------:R-:W-:-:S02]  /*26d0*/  F2FP.F16.F32.PACK_AB R138, R141, R140 ;  /* 0x0000008c8d8a723e */ /* 0x000fc400000000ff */
[----:B------:R-:W-:Y:S02]  /*26e0*/  F2FP.F16.F32.PACK_AB R139, R143, R142 ;  /* 0x0000008e8f8b723e */ /* 0x000fe400000000ff */
[----:B------:R-:W-:Y:S02]  /*26f0*/  F2FP.F16.F32.PACK_AB R50, R53, R52 ;  /* 0x000000343532723e */ /* 0x000fe400000000ff */
[----:B------:R-:W-:Y:S01]  /*2700*/  F2FP.F16.F32.PACK_AB R51, R55, R54 ;  /* 0x000000363733723e */ /* 0x000fe200000000ff */
[----:B------:R-:W-:Y:S01]  /*2710*/  STSM.16.M88.4 [R4+0xc000], R136 ;  /* 0x00c0008804007844 */ /* 0x000fe20000000200 */
[----:B------:R-:W-:Y:S02]  /*2720*/  F2FP.F16.F32.PACK_AB R81, R83, R82 ;  /* 0x000000525351723e */ /* 0x000fe400000000ff */
[----:B------:R-:W-:Y:S01]  /*2730*/  F2FP.F16.F32.PACK_AB R112, R113, R112 ;  /* 0x000000707170723e */ /* 0x000fe200000000ff */
[----:B------:R-:W-:Y:S01]  /*2740*/  STSM.16.M88.4 [R2], R48 ;  /* 0x0000003002007844 */ /* 0x000fe20000000200 */
[----:B------:R-:W-:-:S02]  /*2750*/  F2FP.F16.F32.PACK_AB R82, R85, R84 ;  /* 0x000000545552723e */ /* 0x000fc400000000ff */
[----:B------:R-:W-:Y:S02]  /*2760*/  F2FP.F16.F32.PACK_AB R83, R87, R86 ;  /* 0x000000565753723e */ /* 0x000fe400000000ff */
        /* <DEDUP_REMOVED lines=9> */
[----:B------:R-:W-:-:S03]  /*2800*/  ISETP.LT.U32.AND P0, PT, R6, 0x80, P0 ;  /* 0x000000800600780c */ /* 0x000fc60000701070 */
[----:B------:R-:W-:Y:S01]  /*2810*/  STSM.16.M88.4 [R2+0xc000], R144 ;  /* 0x00c0009002007844 */ /* 0x000fe20000000200 */
[----:B------:R1:W-:Y:S06]  /*2820*/  MEMBAR.ALL.CTA ;  /* 0x0000000000007992 */ /* 0x0003ec0000008000 */
[----:B-1----:R-:W1:Y:S03]  /*2830*/  FENCE.VIEW.ASYNC.S ;  /* 0x00000000000073c6 */ /* 0x002e660000000000 */
[----:B-1----:R-:W-:Y:S01]  /*2840*/  VOTEU.ANY UP0, P0 ;  /* 0x00000000003f7886 */ /* 0x002fe20000000100 */
[----:B------:R-:W-:-:S04]  /*2850*/  VOTEU.ANY UP1, P0 ;  /* 0x00000000003f7886 */ /* 0x000fc80000020100 */
[----:B------:R-:W-:Y:S01]  /*2860*/  @UP0 UMOV UR4, UR24 ;  /* 0x0000001800040c82 */ /* 0x000fe20008000000 */
[----:B------:R-:W-:Y:S01]  /*2870*/  @UP0 UMOV UR5, UR25 ;  /* 0x0000001900050c82 */ /* 0x000fe20008000000 */
[----:B------:R-:W-:Y:S06]  /*2880*/  BAR.SYNC.DEFER_BLOCKING 0x0 ;  /* 0x0000000000007b1d */ /* 0x000fec0000010000 */
[----:B------:R1:W-:Y:S01]  /*2890*/  @UP1 UTMASTG.2D [UR8], [UR4] ;  /* 0x00000008040013b5 */ /* 0x0003e20008008000 */
[----:B------:R0:W-:Y:S01]  /*28a0*/  UTMACMDFLUSH ;  /* 0x00000000000079b7 */ /* 0x0001e20000000000 */
[----:B------:R-:W-:-:S04]  /*28b0*/  DEPBAR.LE SB0, 0x0 ;  /* 0x000080000000791a */ /* 0x000fc80000000000 */
[----:B------:R-:W-:Y:S06]  /*28c0*/  BAR.SYNC.DEFER_BLOCKING 0x0 ;  /* 0x0000000000007b1d */ /* 0x000fec0000010000 */
[----:B-1----:R-:W-:Y:S05]  /*28d0*/  EXIT ;  /* 0x000000000000794d */ /* 0x002fea0003800000 */
.L_x_48:
[----:B------:R-:W1:Y:S02]  /*28e0*/  SYNCS.PHASECHK.TRANS64.TRYWAIT P0, [UR29+0x30000], R2 ;  /* 0x03000002ff0075a7 */ /* 0x000e64000800015d */
[----:B-1----:R-:W-:Y:S05]  /*28f0*/  @!P0 BRA `(.L_x_48) ;  /* 0xfffffffc00f88947 */ /* 0x002fea000383ffff */
[----:B------:R-:W-:Y:S05]  /*2900*/  BRA `(.L_x_50) ;  /* 0xfffffff400747947 */ /* 0x000fea000383ffff */
.L_x_51:
[----:B------:R-:W-:-:S00]  /*2910*/  BRA `(.L_x_51) ;  /* 0xfffffffc00fc7947 */ /* 0x000fc0000383ffff */
[----:B------:R-:W-:-:S00]  /*2920*/  NOP ;  /* 0x0000000000007918 */ /* 0x000fc00000000000 */
        /* <DEDUP_REMOVED lines=13> */
.L_x_52:


//--------------------- .nv.shared.gluon_wgmma    --------------------------
	.section	.nv.shared.gluon_wgmma,"aw",@nobits
	.sectionflags	@""
	.align	16
	.zero		1024


//--------------------- .nv.shared.reserved.0     --------------------------
	.section	.nv.shared.reserved.0,"aw",@nobits
	.weak		__nv_reservedSMEM_offset_0_alias
	.size		__nv_reservedSMEM_offset_0_alias, 0, 0
	.other		__nv_reservedSMEM_offset_0_alias,@"STO_CUDA_RESERVED_SHARED STV_DEFAULT"
__nv_reservedSMEM_offset_0_alias:
	.zero		0


//--------------------- .nv.constant0.gluon_wgmma --------------------------
	.section	.nv.constant0.gluon_wgmma,"a",@progbits
	.sectionflags	@""
	.align	4
.nv.constant0.gluon_wgmma:
	.zero		608


//--------------------- SYMBOLS --------------------------

	.type		.nv.reservedSmem.offset0,@object
	.size		.nv.reservedSmem.offset0,0x4
